	.target	sm_100a

	.elftype	@"ET_EXEC"


//--------------------- .note.nv.tkinfo           --------------------------
	.section	.note.nv.tkinfo,"",@"SHT_NOTE"
	.sectionflags	@"SHF_NOTE_NV_TKINFO"
	.tkinfo
        /*0018*/ 	.word	0x00000002
        /*0030*/ 	.string	""
        /*0030*/ 	.string	"ptxas"
        /*0030*/ 	.string	"Cuda compilation tools, release 13.0, V13.0.88"
        /*0030*/ 	.string	"Build cuda_13.0.r13.0/compiler.36424714_0"
        /*0030*/ 	.string	"-arch sm_100a -m 64 "



//--------------------- .note.nv.cuinfo           --------------------------
	.section	.note.nv.cuinfo,"",@"SHT_NOTE"
	.sectionflags	@"SHF_NOTE_NV_CUINFO"
        /*0018*/ 	.short	0x0002
        /*001a*/ 	.short	0x0064
        /*001c*/ 	.short	0x0082
	.zero		2


//--------------------- .nv.info                  --------------------------
	.section	.nv.info,"",@"SHT_CUDA_INFO"
	.align	4


	//----- nvinfo : EIATTR_REGCOUNT
	.align		4
        /*0000*/ 	.byte	0x04, 0x2f
        /*0002*/ 	.short	(.L_19 - .L_18)
	.align		4
.L_18:
        /*0004*/ 	.word	index@(_ZN7cutlass13device_kernelINS_4gemm6kernel13GemmUniversalIN4cute5tupleIJiiiiEEENS1_10collective13CollectiveMmaINS1_35MainloopSm100TmaUmmaWarpSpecializedILi24ELi2ELi4ENS5_IJNS4_1CILi1EEESB_SB_EEEEENS5_IJNSA_ILi128EEESE_NSA_ILi32EEEEEENS_12float_e4m3_tENS5_IJSB_llEEENS_12float_e5m2_tESI_NS4_8TiledMMAINS4_8MMA_AtomIJNS4_10MMA_TraitsINS4_19SM100_MMA_F8F6F4_SSEJSH_SJ_fSE_SE_NS4_17integral_constantINS4_4UMMA5MajorELSQ_1EEESR_NSO_INSP_7ScaleInELSS_0EEEST_EEEEEENS4_6LayoutISC_NS5_IJNSA_ILi0EEESX_SX_EEEEENS5_IJNS4_10UnderscoreES10_S10_EEEEENS4_13SM90_TMA_LOADENS4_14ComposedLayoutINS4_7SwizzleILi3ELi4ELi3EEENS4_18smem_ptr_flag_bitsILi8EEENSW_INS5_IJSE_NSA_ILi8EEEEEENS5_IJSB_SE_EEEEEEEvNS4_8identityES13_S1D_vS1E_EENS_8epilogue10collective18CollectiveEpilogueINS1G_23Sm100TmaWarpSpecializedILi2ELi2ELi64ELb0ELb0EEEJSG_NS5_IJNSW_ISE_SB_EENSW_INSA_ILi64EEESB_EEEEESH_NS5_IJlSB_lEEESH_S1P_NS1G_6fusion15FusionCallbacksIS1K_NS1Q_17LinearCombinationISH_fSH_fLNS_15FloatRoundStyleE2EEESG_S1O_JEEENS4_5SM1004TMEM4LOAD26SM100_TMEM_LOAD_32dp32b64xES13_NS14_INS15_ILi2ELi4ELi3EEES18_NSW_INS5_IJS19_S1M_EEENS5_IJS1M_SB_EEEEEEENS4_39AutoVectorizingCopyWithAssumedAlignmentILi128EEENS4_14SM90_TMA_STOREES24_S26_S26_EEEvvEEEEvNT_6ParamsE)
        /*0008*/ 	.word	0x000000e0


	//----- nvinfo : EIATTR_FRAME_SIZE
	.align		4
.L_19:
        /*000c*/ 	.byte	0x04, 0x11
        /*000e*/ 	.short	(.L_21 - .L_20)
	.align		4
.L_20:
        /*0010*/ 	.word	index@($__internal_2_$__cuda_sm10x_tcgen05_guardrail_trap_unallocated_columns_being_dealloced)
        /*0014*/ 	.word	0x00000000


	//----- nvinfo : EIATTR_FRAME_SIZE
	.align		4
.L_21:
        /*0018*/ 	.byte	0x04, 0x11
        /*001a*/ 	.short	(.L_23 - .L_22)
	.align		4
.L_22:
        /*001c*/ 	.word	index@($__internal_1_$__cuda_sm10x_tcgen05_guardrail_trap_phase_invalid_during_alloc)
        /*0020*/ 	.word	0x00000000


	//----- nvinfo : EIATTR_FRAME_SIZE
	.align		4
.L_23:
        /*0024*/ 	.byte	0x04, 0x11
        /*0026*/ 	.short	(.L_25 - .L_24)
	.align		4
.L_24:
        /*0028*/ 	.word	index@($__internal_0_$__cuda_sm10x_tcgen05_guardrail_trap_col_being_dealloced_not_returned_by_alloc)
        /*002c*/ 	.word	0x00000000


	//----- nvinfo : EIATTR_FRAME_SIZE
	.align		4
.L_25:
        /*0030*/ 	.byte	0x04, 0x11
        /*0032*/ 	.short	(.L_27 - .L_26)
	.align		4
.L_26:
        /*0034*/ 	.word	index@(_ZN7cutlass13device_kernelINS_4gemm6kernel13GemmUniversalIN4cute5tupleIJiiiiEEENS1_10collective13CollectiveMmaINS1_35MainloopSm100TmaUmmaWarpSpecializedILi24ELi2ELi4ENS5_IJNS4_1CILi1EEESB_SB_EEEEENS5_IJNSA_ILi128EEESE_NSA_ILi32EEEEEENS_12float_e4m3_tENS5_IJSB_llEEENS_12float_e5m2_tESI_NS4_8TiledMMAINS4_8MMA_AtomIJNS4_10MMA_TraitsINS4_19SM100_MMA_F8F6F4_SSEJSH_SJ_fSE_SE_NS4_17integral_constantINS4_4UMMA5MajorELSQ_1EEESR_NSO_INSP_7ScaleInELSS_0EEEST_EEEEEENS4_6LayoutISC_NS5_IJNSA_ILi0EEESX_SX_EEEEENS5_IJNS4_10UnderscoreES10_S10_EEEEENS4_13SM90_TMA_LOADENS4_14ComposedLayoutINS4_7SwizzleILi3ELi4ELi3EEENS4_18smem_ptr_flag_bitsILi8EEENSW_INS5_IJSE_NSA_ILi8EEEEEENS5_IJSB_SE_EEEEEEEvNS4_8identityES13_S1D_vS1E_EENS_8epilogue10collective18CollectiveEpilogueINS1G_23Sm100TmaWarpSpecializedILi2ELi2ELi64ELb0ELb0EEEJSG_NS5_IJNSW_ISE_SB_EENSW_INSA_ILi64EEESB_EEEEESH_NS5_IJlSB_lEEESH_S1P_NS1G_6fusion15FusionCallbacksIS1K_NS1Q_17LinearCombinationISH_fSH_fLNS_15FloatRoundStyleE2EEESG_S1O_JEEENS4_5SM1004TMEM4LOAD26SM100_TMEM_LOAD_32dp32b64xES13_NS14_INS15_ILi2ELi4ELi3EEES18_NSW_INS5_IJS19_S1M_EEENS5_IJS1M_SB_EEEEEEENS4_39AutoVectorizingCopyWithAssumedAlignmentILi128EEENS4_14SM90_TMA_STOREES24_S26_S26_EEEvvEEEEvNT_6ParamsE)
        /*0038*/ 	.word	0x00000000


	//----- nvinfo : EIATTR_MIN_STACK_SIZE
	.align		4
.L_27:
        /*003c*/ 	.byte	0x04, 0x12
        /*003e*/ 	.short	(.L_29 - .L_28)
	.align		4
.L_28:
        /*0040*/ 	.word	index@(_ZN7cutlass13device_kernelINS_4gemm6kernel13GemmUniversalIN4cute5tupleIJiiiiEEENS1_10collective13CollectiveMmaINS1_35MainloopSm100TmaUmmaWarpSpecializedILi24ELi2ELi4ENS5_IJNS4_1CILi1EEESB_SB_EEEEENS5_IJNSA_ILi128EEESE_NSA_ILi32EEEEEENS_12float_e4m3_tENS5_IJSB_llEEENS_12float_e5m2_tESI_NS4_8TiledMMAINS4_8MMA_AtomIJNS4_10MMA_TraitsINS4_19SM100_MMA_F8F6F4_SSEJSH_SJ_fSE_SE_NS4_17integral_constantINS4_4UMMA5MajorELSQ_1EEESR_NSO_INSP_7ScaleInELSS_0EEEST_EEEEEENS4_6LayoutISC_NS5_IJNSA_ILi0EEESX_SX_EEEEENS5_IJNS4_10UnderscoreES10_S10_EEEEENS4_13SM90_TMA_LOADENS4_14ComposedLayoutINS4_7SwizzleILi3ELi4ELi3EEENS4_18smem_ptr_flag_bitsILi8EEENSW_INS5_IJSE_NSA_ILi8EEEEEENS5_IJSB_SE_EEEEEEEvNS4_8identityES13_S1D_vS1E_EENS_8epilogue10collective18CollectiveEpilogueINS1G_23Sm100TmaWarpSpecializedILi2ELi2ELi64ELb0ELb0EEEJSG_NS5_IJNSW_ISE_SB_EENSW_INSA_ILi64EEESB_EEEEESH_NS5_IJlSB_lEEESH_S1P_NS1G_6fusion15FusionCallbacksIS1K_NS1Q_17LinearCombinationISH_fSH_fLNS_15FloatRoundStyleE2EEESG_S1O_JEEENS4_5SM1004TMEM4LOAD26SM100_TMEM_LOAD_32dp32b64xES13_NS14_INS15_ILi2ELi4ELi3EEES18_NSW_INS5_IJS19_S1M_EEENS5_IJS1M_SB_EEEEEEENS4_39AutoVectorizingCopyWithAssumedAlignmentILi128EEENS4_14SM90_TMA_STOREES24_S26_S26_EEEvvEEEEvNT_6ParamsE)
        /*0044*/ 	.word	0x00000000
.L_29:


//--------------------- .nv.compat                --------------------------
	.section	.nv.compat,"",@"SHT_CUDA_COMPAT_INFO"
	.align	4
        /*0000*/ 	.byte	0x02, 0x09, 0x01, 0x00, 0x02, 0x02, 0x02, 0x00, 0x02, 0x05, 0x05, 0x00, 0x03, 0x07, 0x01, 0x01
        /*0010*/ 	.byte	0x02, 0x03, 0x01, 0x00, 0x02, 0x06, 0x01, 0x00, 0x04, 0x0b, 0x08, 0x00, 0x09, 0x00, 0x00, 0x00
        /*0020*/ 	.byte	0x00, 0x00, 0x00, 0x00


//--------------------- .nv.info._ZN7cutlass13device_kernelINS_4gemm6kernel13GemmUniversalIN4cute5tupleIJiiiiEEENS1_10collective13CollectiveMmaINS1_35MainloopSm100TmaUmmaWarpSpecializedILi24ELi2ELi4ENS5_IJNS4_1CILi1EEESB_SB_EEEEENS5_IJNSA_ILi128EEESE_NSA_ILi32EEEEEENS_12float_e4m3_tENS5_IJSB_llEEENS_12float_e5m2_tESI_NS4_8TiledMMAINS4_8MMA_AtomIJNS4_10MMA_TraitsINS4_19SM100_MMA_F8F6F4_SSEJSH_SJ_fSE_SE_NS4_17integral_constantINS4_4UMMA5MajorELSQ_1EEESR_NSO_INSP_7ScaleInELSS_0EEEST_EEEEEENS4_6LayoutISC_NS5_IJNSA_ILi0EEESX_SX_EEEEENS5_IJNS4_10UnderscoreES10_S10_EEEEENS4_13SM90_TMA_LOADENS4_14ComposedLayoutINS4_7SwizzleILi3ELi4ELi3EEENS4_18smem_ptr_flag_bitsILi8EEENSW_INS5_IJSE_NSA_ILi8EEEEEENS5_IJSB_SE_EEEEEEEvNS4_8identityES13_S1D_vS1E_EENS_8epilogue10collective18CollectiveEpilogueINS1G_23Sm100TmaWarpSpecializedILi2ELi2ELi64ELb0ELb0EEEJSG_NS5_IJNSW_ISE_SB_EENSW_INSA_ILi64EEESB_EEEEESH_NS5_IJlSB_lEEESH_S1P_NS1G_6fusion15FusionCallbacksIS1K_NS1Q_17LinearCombinationISH_fSH_fLNS_15FloatRoundStyleE2EEESG_S1O_JEEENS4_5SM1004TMEM4LOAD26SM100_TMEM_LOAD_32dp32b64xES13_NS14_INS15_ILi2ELi4ELi3EEES18_NSW_INS5_IJS19_S1M_EEENS5_IJS1M_SB_EEEEEEENS4_39AutoVectorizingCopyWithAssumedAlignmentILi128EEENS4_14SM90_TMA_STOREES24_S26_S26_EEEvvEEEEvNT_6ParamsE --------------------------
	.section	.nv.info._ZN7cutlass13device_kernelINS_4gemm6kernel13GemmUniversalIN4cute5tupleIJiiiiEEENS1_10collective13CollectiveMmaINS1_35MainloopSm100TmaUmmaWarpSpecializedILi24ELi2ELi4ENS5_IJNS4_1CILi1EEESB_SB_EEEEENS5_IJNSA_ILi128EEESE_NSA_ILi32EEEEEENS_12float_e4m3_tENS5_IJSB_llEEENS_12float_e5m2_tESI_NS4_8TiledMMAINS4_8MMA_AtomIJNS4_10MMA_TraitsINS4_19SM100_MMA_F8F6F4_SSEJSH_SJ_fSE_SE_NS4_17integral_constantINS4_4UMMA5MajorELSQ_1EEESR_NSO_INSP_7ScaleInELSS_0EEEST_EEEEEENS4_6LayoutISC_NS5_IJNSA_ILi0EEESX_SX_EEEEENS5_IJNS4_10UnderscoreES10_S10_EEEEENS4_13SM90_TMA_LOADENS4_14ComposedLayoutINS4_7SwizzleILi3ELi4ELi3EEENS4_18smem_ptr_flag_bitsILi8EEENSW_INS5_IJSE_NSA_ILi8EEEEEENS5_IJSB_SE_EEEEEEEvNS4_8identityES13_S1D_vS1E_EENS_8epilogue10collective18CollectiveEpilogueINS1G_23Sm100TmaWarpSpecializedILi2ELi2ELi64ELb0ELb0EEEJSG_NS5_IJNSW_ISE_SB_EENSW_INSA_ILi64EEESB_EEEEESH_NS5_IJlSB_lEEESH_S1P_NS1G_6fusion15FusionCallbacksIS1K_NS1Q_17LinearCombinationISH_fSH_fLNS_15FloatRoundStyleE2EEESG_S1O_JEEENS4_5SM1004TMEM4LOAD26SM100_TMEM_LOAD_32dp32b64xES13_NS14_INS15_ILi2ELi4ELi3EEES18_NSW_INS5_IJS19_S1M_EEENS5_IJS1M_SB_EEEEEEENS4_39AutoVectorizingCopyWithAssumedAlignmentILi128EEENS4_14SM90_TMA_STOREES24_S26_S26_EEEvvEEEEvNT_6ParamsE,"",@"SHT_CUDA_INFO"
	.sectionflags	@""
	.align	4


	//----- nvinfo : EIATTR_CUDA_API_VERSION
	.align		4
        /*0000*/ 	.byte	0x04, 0x37
        /*0002*/ 	.short	(.L_31 - .L_30)
.L_30:
        /*0004*/ 	.word	0x00000082


	//----- nvinfo : EIATTR_KPARAM_INFO
	.align		4
.L_31:
        /*0008*/ 	.byte	0x04, 0x17
        /*000a*/ 	.short	(.L_33 - .L_32)
.L_32:
        /*000c*/ 	.word	0x00000000
        /*0010*/ 	.short	0x0000
        /*0012*/ 	.short	0x0000
        /*0014*/ 	.byte	0x00, 0xf0, 0x01, 0x20


	//----- nvinfo : EIATTR_AT_ENTRY_FRAGMENTS
	.align		4
.L_33:
        /*0018*/ 	.byte	0x04, 0x4f
        /*001a*/ 	.short	(.L_35 - .L_34)


	//   ....[0]....
.L_34:
        /*001c*/ 	.word	0x00000006


	//----- nvinfo : EIATTR_RESERVED_SMEM_USED
	.align		4
.L_35:
        /*0020*/ 	.byte	0x01, 0x41
	.zero		2


	//----- nvinfo : EIATTR_SPARSE_MMA_MASK
	.align		4
        /*0024*/ 	.byte	0x03, 0x50
        /*0026*/ 	.short	0x0000


	//----- nvinfo : EIATTR_TCGEN05_1CTA_USED
	.align		4
        /*0028*/ 	.byte	0x01, 0x51
	.zero		2


	//----- nvinfo : EIATTR_MAXREG_COUNT
	.align		4
        /*002c*/ 	.byte	0x03, 0x1b
        /*002e*/ 	.short	0x00ff


	//----- nvinfo : EIATTR_NUM_BARRIERS
	.align		4
        /*0030*/ 	.byte	0x02, 0x4c
        /*0032*/ 	.byte	0x07
	.zero		1


	//----- nvinfo : EIATTR_EXTERNS
	.align		4
        /*0034*/ 	.byte	0x04, 0x0f
        /*0036*/ 	.short	(.L_37 - .L_36)


	//   ....[0]....
	.align		4
.L_36:
        /*0038*/ 	.word	index@(__assertfail)


	//----- nvinfo : EIATTR_MERCURY_ISA_VERSION
	.align		4
.L_37:
        /*003c*/ 	.byte	0x03, 0x5f
        /*003e*/ 	.short	0x0101


	//----- nvinfo : EIATTR_INT_WARP_WIDE_INSTR_OFFSETS
	.align		4
        /*0040*/ 	.byte	0x04, 0x31
        /*0042*/ 	.short	(.L_39 - .L_38)


	//   ....[0]....
.L_38:
        /*0044*/ 	.word	0x00002030


	//   ....[1]....
        /*0048*/ 	.word	0x00004460


	//   ....[2]....
        /*004c*/ 	.word	0x00004480


	//   ....[3]....
        /*0050*/ 	.word	0x000044b0


	//   ....[4]....
        /*0054*/ 	.word	0x00004de0


	//   ....[5]....
        /*0058*/ 	.word	0x00004e50


	//   ....[6]....
        /*005c*/ 	.word	0x00005030


	//   ....[7]....
        /*0060*/ 	.word	0x00005190


	//----- nvinfo : EIATTR_COOP_GROUP_MASK_REGIDS
	.align		4
.L_39:
        /*0064*/ 	.byte	0x04, 0x29
        /*0066*/ 	.short	(.L_41 - .L_40)


	//   ....[0]....
.L_40:
        /*0068*/ 	.word	0xffffffff


	//   ....[1]....
        /*006c*/ 	.word	0xffffffff


	//   ....[2]....
        /*0070*/ 	.word	0xffffffff


	//   ....[3]....
        /*0074*/ 	.word	0xffffffff


	//   ....[4]....
        /*0078*/ 	.word	0xffffffff


	//   ....[5]....
        /*007c*/ 	.word	0xffffffff


	//   ....[6]....
        /*0080*/ 	.word	0xffffffff


	//   ....[7]....
        /*0084*/ 	.word	0xffffffff


	//   ....[8]....
        /*0088*/ 	.word	0xffffffff


	//   ....[9]....
        /*008c*/ 	.word	0xffffffff


	//   ....[10]....
        /*0090*/ 	.word	0xffffffff


	//   ....[11]....
        /*0094*/ 	.word	0xffffffff


	//   ....[12]....
        /*0098*/ 	.word	0xffffffff


	//----- nvinfo : EIATTR_COOP_GROUP_INSTR_OFFSETS
	.align		4
.L_41:
        /*009c*/ 	.byte	0x04, 0x28
        /*009e*/ 	.short	(.L_43 - .L_42)


	//   ....[0]....
.L_42:
        /*00a0*/ 	.word	0x00000090


	//   ....[1]....
        /*00a4*/ 	.word	0x000004d0


	//   ....[2]....
        /*00a8*/ 	.word	0x000008f0


	//   ....[3]....
        /*00ac*/ 	.word	0x00000a50


	//   ....[4]....
        /*00b0*/ 	.word	0x00000b50


	//   ....[5]....
        /*00b4*/ 	.word	0x00000cc0


	//   ....[6]....
        /*00b8*/ 	.word	0x00000e60


	//   ....[7]....
        /*00bc*/ 	.word	0x00001f10


	//   ....[8]....
        /*00c0*/ 	.word	0x00003830


	//   ....[9]....
        /*00c4*/ 	.word	0x00003a40


	//   ....[10]....
        /*00c8*/ 	.word	0x00003a70


	//   ....[11]....
        /*00cc*/ 	.word	0x00004340


	//   ....[12]....
        /*00d0*/ 	.word	0x00004570


	//----- nvinfo : EIATTR_VRC_CTA_INIT_COUNT
	.align		4
.L_43:
        /*00d4*/ 	.byte	0x02, 0x4a
        /*00d6*/ 	.byte	0x80
	.zero		1


	//----- nvinfo : EIATTR_SYSCALL_OFFSETS
	.align		4
        /*00d8*/ 	.byte	0x04, 0x46
        /*00da*/ 	.short	(.L_45 - .L_44)


	//   ....[0]....
.L_44:
        /*00dc*/ 	.word	0x00005bc0


	//   ....[1]....
        /*00e0*/ 	.word	0x00005d00


	//   ....[2]....
        /*00e4*/ 	.word	0x00006560


	//   ....[3]....
        /*00e8*/ 	.word	0x00007b70


	//----- nvinfo : EIATTR_MBARRIER_INSTR_OFFSETS
	.align		4
.L_45:
        /*00ec*/ 	.byte	0x04, 0x39
        /*00ee*/ 	.short	(.L_47 - .L_46)


	//   ....[0]....
.L_46:
        /*00f0*/ 	.word	0x000005d0
        /*00f4*/ 	.word	0x000000ff
        /*00f8*/ 	.word	0x00000000
        /*00fc*/ 	.short	0x0100
        /*00fe*/ 	.byte	0x05
	.zero		1


	//   ....[1]....
        /*0100*/ 	.word	0x000005e0
        /*0104*/ 	.word	0x000000ff
        /*0108*/ 	.word	0x000000c0
        /*010c*/ 	.short	0x0100
        /*010e*/ 	.byte	0x05
	.zero		1


	//   ....[2]....
        /*0110*/ 	.word	0x000005f0
        /*0114*/ 	.word	0x000000ff
        /*0118*/ 	.word	0x00000008
        /*011c*/ 	.short	0x0100
        /*011e*/ 	.byte	0x05
	.zero		1


	//   ....[3]....
        /*0120*/ 	.word	0x00000600
        /*0124*/ 	.word	0x000000ff
        /*0128*/ 	.word	0x000000c8
        /*012c*/ 	.short	0x0100
        /*012e*/ 	.byte	0x05
	.zero		1


	//   ....[4]....
        /*0130*/ 	.word	0x00000610
        /*0134*/ 	.word	0x000000ff
        /*0138*/ 	.word	0x00000010
        /*013c*/ 	.short	0x0100
        /*013e*/ 	.byte	0x05
	.zero		1


	//   ....[5]....
        /*0140*/ 	.word	0x00000620
        /*0144*/ 	.word	0x000000ff
        /*0148*/ 	.word	0x000000d0
        /*014c*/ 	.short	0x0100
        /*014e*/ 	.byte	0x05
	.zero		1


	//   ....[6]....
        /*0150*/ 	.word	0x00000630
        /*0154*/ 	.word	0x000000ff
        /*0158*/ 	.word	0x00000018
        /*015c*/ 	.short	0x0100
        /*015e*/ 	.byte	0x05
	.zero		1


	//   ....[7]....
        /*0160*/ 	.word	0x00000640
        /*0164*/ 	.word	0x000000ff
        /*0168*/ 	.word	0x000000d8
        /*016c*/ 	.short	0x0100
        /*016e*/ 	.byte	0x05
	.zero		1


	//   ....[8]....
        /*0170*/ 	.word	0x00000650
        /*0174*/ 	.word	0x000000ff
        /*0178*/ 	.word	0x00000020
        /*017c*/ 	.short	0x0100
        /*017e*/ 	.byte	0x05
	.zero		1


	//   ....[9]....
        /*0180*/ 	.word	0x00000660
        /*0184*/ 	.word	0x000000ff
        /*0188*/ 	.word	0x000000e0
        /*018c*/ 	.short	0x0100
        /*018e*/ 	.byte	0x05
	.zero		1


	//   ....[10]....
        /*0190*/ 	.word	0x00000670
        /*0194*/ 	.word	0x000000ff
        /*0198*/ 	.word	0x00000028
        /*019c*/ 	.short	0x0100
        /*019e*/ 	.byte	0x05
	.zero		1


	//   ....[11]....
        /*01a0*/ 	.word	0x00000680
        /*01a4*/ 	.word	0x000000ff
        /*01a8*/ 	.word	0x000000e8
        /*01ac*/ 	.short	0x0100
        /*01ae*/ 	.byte	0x05
	.zero		1


	//   ....[12]....
        /*01b0*/ 	.word	0x00000690
        /*01b4*/ 	.word	0x000000ff
        /*01b8*/ 	.word	0x00000030
        /*01bc*/ 	.short	0x0100
        /*01be*/ 	.byte	0x05
	.zero		1


	//   ....[13]....
        /*01c0*/ 	.word	0x000006a0
        /*01c4*/ 	.word	0x000000ff
        /*01c8*/ 	.word	0x000000f0
        /*01cc*/ 	.short	0x0100
        /*01ce*/ 	.byte	0x05
	.zero		1


	//   ....[14]....
        /*01d0*/ 	.word	0x000006b0
        /*01d4*/ 	.word	0x000000ff
        /*01d8*/ 	.word	0x00000038
        /*01dc*/ 	.short	0x0100
        /*01de*/ 	.byte	0x05
	.zero		1


	//   ....[15]....
        /*01e0*/ 	.word	0x000006c0
        /*01e4*/ 	.word	0x000000ff
        /*01e8*/ 	.word	0x000000f8
        /*01ec*/ 	.short	0x0100
        /*01ee*/ 	.byte	0x05
	.zero		1


	//   ....[16]....
        /*01f0*/ 	.word	0x000006d0
        /*01f4*/ 	.word	0x000000ff
        /*01f8*/ 	.word	0x00000040
        /*01fc*/ 	.short	0x0100
        /*01fe*/ 	.byte	0x05
	.zero		1


	//   ....[17]....
        /*0200*/ 	.word	0x000006e0
        /*0204*/ 	.word	0x000000ff
        /*0208*/ 	.word	0x00000100
        /*020c*/ 	.short	0x0100
        /*020e*/ 	.byte	0x05
	.zero		1


	//   ....[18]....
        /*0210*/ 	.word	0x000006f0
        /*0214*/ 	.word	0x000000ff
        /*0218*/ 	.word	0x00000048
        /*021c*/ 	.short	0x0100
        /*021e*/ 	.byte	0x05
	.zero		1


	//   ....[19]....
        /*0220*/ 	.word	0x00000700
        /*0224*/ 	.word	0x000000ff
        /*0228*/ 	.word	0x00000108
        /*022c*/ 	.short	0x0100
        /*022e*/ 	.byte	0x05
	.zero		1


	//   ....[20]....
        /*0230*/ 	.word	0x00000710
        /*0234*/ 	.word	0x000000ff
        /*0238*/ 	.word	0x00000050
        /*023c*/ 	.short	0x0100
        /*023e*/ 	.byte	0x05
	.zero		1


	//   ....[21]....
        /*0240*/ 	.word	0x00000720
        /*0244*/ 	.word	0x000000ff
        /*0248*/ 	.word	0x00000110
        /*024c*/ 	.short	0x0100
        /*024e*/ 	.byte	0x05
	.zero		1


	//   ....[22]....
        /*0250*/ 	.word	0x00000730
        /*0254*/ 	.word	0x000000ff
        /*0258*/ 	.word	0x00000058
        /*025c*/ 	.short	0x0100
        /*025e*/ 	.byte	0x05
	.zero		1


	//   ....[23]....
        /*0260*/ 	.word	0x00000740
        /*0264*/ 	.word	0x000000ff
        /*0268*/ 	.word	0x00000118
        /*026c*/ 	.short	0x0100
        /*026e*/ 	.byte	0x05
	.zero		1


	//   ....[24]....
        /*0270*/ 	.word	0x00000750
        /*0274*/ 	.word	0x000000ff
        /*0278*/ 	.word	0x00000060
        /*027c*/ 	.short	0x0100
        /*027e*/ 	.byte	0x05
	.zero		1


	//   ....[25]....
        /*0280*/ 	.word	0x00000760
        /*0284*/ 	.word	0x000000ff
        /*0288*/ 	.word	0x00000120
        /*028c*/ 	.short	0x0100
        /*028e*/ 	.byte	0x05
	.zero		1


	//   ....[26]....
        /*0290*/ 	.word	0x00000770
        /*0294*/ 	.word	0x000000ff
        /*0298*/ 	.word	0x00000068
        /*029c*/ 	.short	0x0100
        /*029e*/ 	.byte	0x05
	.zero		1


	//   ....[27]....
        /*02a0*/ 	.word	0x00000780
        /*02a4*/ 	.word	0x000000ff
        /*02a8*/ 	.word	0x00000128
        /*02ac*/ 	.short	0x0100
        /*02ae*/ 	.byte	0x05
	.zero		1


	//   ....[28]....
        /*02b0*/ 	.word	0x00000790
        /*02b4*/ 	.word	0x000000ff
        /*02b8*/ 	.word	0x00000070
        /*02bc*/ 	.short	0x0100
        /*02be*/ 	.byte	0x05
	.zero		1


	//   ....[29]....
        /*02c0*/ 	.word	0x000007a0
        /*02c4*/ 	.word	0x000000ff
        /*02c8*/ 	.word	0x00000130
        /*02cc*/ 	.short	0x0100
        /*02ce*/ 	.byte	0x05
	.zero		1


	//   ....[30]....
        /*02d0*/ 	.word	0x000007b0
        /*02d4*/ 	.word	0x000000ff
        /*02d8*/ 	.word	0x00000078
        /*02dc*/ 	.short	0x0100
        /*02de*/ 	.byte	0x05
	.zero		1


	//   ....[31]....
        /*02e0*/ 	.word	0x000007c0
        /*02e4*/ 	.word	0x000000ff
        /*02e8*/ 	.word	0x00000138
        /*02ec*/ 	.short	0x0100
        /*02ee*/ 	.byte	0x05
	.zero		1


	//   ....[32]....
        /*02f0*/ 	.word	0x000007d0
        /*02f4*/ 	.word	0x000000ff
        /*02f8*/ 	.word	0x00000080
        /*02fc*/ 	.short	0x0100
        /*02fe*/ 	.byte	0x05
	.zero		1


	//   ....[33]....
        /*0300*/ 	.word	0x000007e0
        /*0304*/ 	.word	0x000000ff
        /*0308*/ 	.word	0x00000140
        /*030c*/ 	.short	0x0100
        /*030e*/ 	.byte	0x05
	.zero		1


	//   ....[34]....
        /*0310*/ 	.word	0x000007f0
        /*0314*/ 	.word	0x000000ff
        /*0318*/ 	.word	0x00000088
        /*031c*/ 	.short	0x0100
        /*031e*/ 	.byte	0x05
	.zero		1


	//   ....[35]....
        /*0320*/ 	.word	0x00000800
        /*0324*/ 	.word	0x000000ff
        /*0328*/ 	.word	0x00000148
        /*032c*/ 	.short	0x0100
        /*032e*/ 	.byte	0x05
	.zero		1


	//   ....[36]....
        /*0330*/ 	.word	0x00000810
        /*0334*/ 	.word	0x000000ff
        /*0338*/ 	.word	0x00000090
        /*033c*/ 	.short	0x0100
        /*033e*/ 	.byte	0x05
	.zero		1


	//   ....[37]....
        /*0340*/ 	.word	0x00000820
        /*0344*/ 	.word	0x000000ff
        /*0348*/ 	.word	0x00000150
        /*034c*/ 	.short	0x0100
        /*034e*/ 	.byte	0x05
	.zero		1


	//   ....[38]....
        /*0350*/ 	.word	0x00000830
        /*0354*/ 	.word	0x000000ff
        /*0358*/ 	.word	0x00000098
        /*035c*/ 	.short	0x0100
        /*035e*/ 	.byte	0x05
	.zero		1


	//   ....[39]....
        /*0360*/ 	.word	0x00000840
        /*0364*/ 	.word	0x000000ff
        /*0368*/ 	.word	0x00000158
        /*036c*/ 	.short	0x0100
        /*036e*/ 	.byte	0x05
	.zero		1


	//   ....[40]....
        /*0370*/ 	.word	0x00000850
        /*0374*/ 	.word	0x000000ff
        /*0378*/ 	.word	0x000000a0
        /*037c*/ 	.short	0x0100
        /*037e*/ 	.byte	0x05
	.zero		1


	//   ....[41]....
        /*0380*/ 	.word	0x00000860
        /*0384*/ 	.word	0x000000ff
        /*0388*/ 	.word	0x00000160
        /*038c*/ 	.short	0x0100
        /*038e*/ 	.byte	0x05
	.zero		1


	//   ....[42]....
        /*0390*/ 	.word	0x00000870
        /*0394*/ 	.word	0x000000ff
        /*0398*/ 	.word	0x000000a8
        /*039c*/ 	.short	0x0100
        /*039e*/ 	.byte	0x05
	.zero		1


	//   ....[43]....
        /*03a0*/ 	.word	0x00000880
        /*03a4*/ 	.word	0x000000ff
        /*03a8*/ 	.word	0x00000168
        /*03ac*/ 	.short	0x0100
        /*03ae*/ 	.byte	0x05
	.zero		1


	//   ....[44]....
        /*03b0*/ 	.word	0x00000890
        /*03b4*/ 	.word	0x000000ff
        /*03b8*/ 	.word	0x000000b0
        /*03bc*/ 	.short	0x0100
        /*03be*/ 	.byte	0x05
	.zero		1


	//   ....[45]....
        /*03c0*/ 	.word	0x000008a0
        /*03c4*/ 	.word	0x000000ff
        /*03c8*/ 	.word	0x00000170
        /*03cc*/ 	.short	0x0100
        /*03ce*/ 	.byte	0x05
	.zero		1


	//   ....[46]....
        /*03d0*/ 	.word	0x000008b0
        /*03d4*/ 	.word	0x000000ff
        /*03d8*/ 	.word	0x000000b8
        /*03dc*/ 	.short	0x0100
        /*03de*/ 	.byte	0x05
	.zero		1


	//   ....[47]....
        /*03e0*/ 	.word	0x000008c0
        /*03e4*/ 	.word	0x000000ff
        /*03e8*/ 	.word	0x00000178
        /*03ec*/ 	.short	0x0100
        /*03ee*/ 	.byte	0x05
	.zero		1


	//   ....[48]....
        /*03f0*/ 	.word	0x00000a00
        /*03f4*/ 	.word	0x000000ff
        /*03f8*/ 	.word	0x00000180
        /*03fc*/ 	.short	0x0100
        /*03fe*/ 	.byte	0x07
	.zero		1


	//   ....[49]....
        /*0400*/ 	.word	0x00000a10
        /*0404*/ 	.word	0x000000ff
        /*0408*/ 	.word	0x00000190
        /*040c*/ 	.short	0x0100
        /*040e*/ 	.byte	0x07
	.zero		1


	//   ....[50]....
        /*0410*/ 	.word	0x00000a20
        /*0414*/ 	.word	0x000000ff
        /*0418*/ 	.word	0x00000188
        /*041c*/ 	.short	0x0100
        /*041e*/ 	.byte	0x07
	.zero		1


	//   ....[51]....
        /*0420*/ 	.word	0x00000a30
        /*0424*/ 	.word	0x000000ff
        /*0428*/ 	.word	0x00000198
        /*042c*/ 	.short	0x0100
        /*042e*/ 	.byte	0x07
	.zero		1


	//   ....[52]....
        /*0430*/ 	.word	0x00000b20
        /*0434*/ 	.word	0x000000ff
        /*0438*/ 	.word	0x000001a0
        /*043c*/ 	.short	0x0100
        /*043e*/ 	.byte	0x05
	.zero		1


	//   ....[53]....
        /*0440*/ 	.word	0x00000b30
        /*0444*/ 	.word	0x000000ff
        /*0448*/ 	.word	0x000001a8
        /*044c*/ 	.short	0x0100
        /*044e*/ 	.byte	0x05
	.zero		1


	//   ....[54]....
        /*0450*/ 	.word	0x00000c70
        /*0454*/ 	.word	0x000000ff
        /*0458*/ 	.word	0x000001b0
        /*045c*/ 	.short	0x0100
        /*045e*/ 	.byte	0x05
	.zero		1


	//   ....[55]....
        /*0460*/ 	.word	0x00000c80
        /*0464*/ 	.word	0x000000ff
        /*0468*/ 	.word	0x000001c0
        /*046c*/ 	.short	0x0100
        /*046e*/ 	.byte	0x05
	.zero		1


	//   ....[56]....
        /*0470*/ 	.word	0x00000c90
        /*0474*/ 	.word	0x000000ff
        /*0478*/ 	.word	0x000001b8
        /*047c*/ 	.short	0x0100
        /*047e*/ 	.byte	0x05
	.zero		1


	//   ....[57]....
        /*0480*/ 	.word	0x00000ca0
        /*0484*/ 	.word	0x000000ff
        /*0488*/ 	.word	0x000001c8
        /*048c*/ 	.short	0x0100
        /*048e*/ 	.byte	0x05
	.zero		1


	//   ....[58]....
        /*0490*/ 	.word	0x00000dd0
        /*0494*/ 	.word	0x000000ff
        /*0498*/ 	.word	0x000001d0
        /*049c*/ 	.short	0x0100
        /*049e*/ 	.byte	0x07
	.zero		1


	//   ....[59]....
        /*04a0*/ 	.word	0x00000de0
        /*04a4*/ 	.word	0x000000ff
        /*04a8*/ 	.word	0x000001f0
        /*04ac*/ 	.short	0x0100
        /*04ae*/ 	.byte	0x07
	.zero		1


	//   ....[60]....
        /*04b0*/ 	.word	0x00000df0
        /*04b4*/ 	.word	0x000000ff
        /*04b8*/ 	.word	0x000001d8
        /*04bc*/ 	.short	0x0100
        /*04be*/ 	.byte	0x07
	.zero		1


	//   ....[61]....
        /*04c0*/ 	.word	0x00000e00
        /*04c4*/ 	.word	0x000000ff
        /*04c8*/ 	.word	0x000001f8
        /*04cc*/ 	.short	0x0100
        /*04ce*/ 	.byte	0x07
	.zero		1


	//   ....[62]....
        /*04d0*/ 	.word	0x00000e10
        /*04d4*/ 	.word	0x000000ff
        /*04d8*/ 	.word	0x000001e0
        /*04dc*/ 	.short	0x0100
        /*04de*/ 	.byte	0x07
	.zero		1


	//   ....[63]....
        /*04e0*/ 	.word	0x00000e20
        /*04e4*/ 	.word	0x000000ff
        /*04e8*/ 	.word	0x00000200
        /*04ec*/ 	.short	0x0100
        /*04ee*/ 	.byte	0x07
	.zero		1


	//   ....[64]....
        /*04f0*/ 	.word	0x00000e30
        /*04f4*/ 	.word	0x000000ff
        /*04f8*/ 	.word	0x000001e8
        /*04fc*/ 	.short	0x0100
        /*04fe*/ 	.byte	0x07
	.zero		1


	//   ....[65]....
        /*0500*/ 	.word	0x00000e40
        /*0504*/ 	.word	0x000000ff
        /*0508*/ 	.word	0x00000208
        /*050c*/ 	.short	0x0100
        /*050e*/ 	.byte	0x07
	.zero		1


	//   ....[66]....
        /*0510*/ 	.word	0x00000f30
        /*0514*/ 	.word	0x000000ff
        /*0518*/ 	.word	0x00000210
        /*051c*/ 	.short	0x0100
        /*051e*/ 	.byte	0x05
	.zero		1


	//   ....[67]....
        /*0520*/ 	.word	0x00000f40
        /*0524*/ 	.word	0x000000ff
        /*0528*/ 	.word	0x00000220
        /*052c*/ 	.short	0x0100
        /*052e*/ 	.byte	0x05
	.zero		1


	//   ....[68]....
        /*0530*/ 	.word	0x00000f50
        /*0534*/ 	.word	0x000000ff
        /*0538*/ 	.word	0x00000218
        /*053c*/ 	.short	0x0100
        /*053e*/ 	.byte	0x05
	.zero		1


	//   ....[69]....
        /*0540*/ 	.word	0x00000f60
        /*0544*/ 	.word	0x000000ff
        /*0548*/ 	.word	0x00000228
        /*054c*/ 	.short	0x0100
        /*054e*/ 	.byte	0x05
	.zero		1


	//   ....[70]....
        /*0550*/ 	.word	0x00001830
        /*0554*/ 	.word	0x00000003
        /*0558*/ 	.word	0x00000220
        /*055c*/ 	.short	0x010a
        /*055e*/ 	.byte	0xff
	.zero		1


	//   ....[71]....
        /*0560*/ 	.word	0x00001860
        /*0564*/ 	.word	0x00000003
        /*0568*/ 	.word	0x00000210
        /*056c*/ 	.short	0x0101
        /*056e*/ 	.byte	0xff
	.zero		1


	//   ....[72]....
        /*0570*/ 	.word	0x00001930
        /*0574*/ 	.word	0x000000ff
        /*0578*/ 	.word	0x000000c0
        /*057c*/ 	.short	0x010a
        /*057e*/ 	.byte	0x08
	.zero		1


	//   ....[73]....
        /*0580*/ 	.word	0x000019d0
        /*0584*/ 	.word	0x000000ff
        /*0588*/ 	.word	0x000000c0
        /*058c*/ 	.short	0x010a
        /*058e*/ 	.byte	0x21
	.zero		1


	//   ....[74]....
        /*0590*/ 	.word	0x00001b30
        /*0594*/ 	.word	0x000000ff
        /*0598*/ 	.word	0x000000c0
        /*059c*/ 	.short	0x010a
        /*059e*/ 	.byte	0x08
	.zero		1


	//   ....[75]....
        /*05a0*/ 	.word	0x00001c20
        /*05a4*/ 	.word	0x000000ff
        /*05a8*/ 	.word	0x000001a8
        /*05ac*/ 	.short	0x0101
        /*05ae*/ 	.byte	0x04
	.zero		1


	//   ....[76]....
        /*05b0*/ 	.word	0x00001c40
        /*05b4*/ 	.word	0x000000ff
        /*05b8*/ 	.word	0x000000c0
        /*05bc*/ 	.short	0x010a
        /*05be*/ 	.byte	0x08
	.zero		1


	//   ....[77]....
        /*05c0*/ 	.word	0x00001cc0
        /*05c4*/ 	.word	0x000000ff
        /*05c8*/ 	.word	0x000000c0
        /*05cc*/ 	.short	0x010a
        /*05ce*/ 	.byte	0x11
	.zero		1


	//   ....[78]....
        /*05d0*/ 	.word	0x00001e20
        /*05d4*/ 	.word	0x000000ff
        /*05d8*/ 	.word	0x000000c0
        /*05dc*/ 	.short	0x010a
        /*05de*/ 	.byte	0x08
	.zero		1


	//   ....[79]....
        /*05e0*/ 	.word	0x00001f40
        /*05e4*/ 	.word	0x00000002
        /*05e8*/ 	.word	0x000001b0
        /*05ec*/ 	.short	0x010a
        /*05ee*/ 	.byte	0xff
	.zero		1


	//   ....[80]....
        /*05f0*/ 	.word	0x00002000
        /*05f4*/ 	.word	0x00000002
        /*05f8*/ 	.word	0x00000000
        /*05fc*/ 	.short	0x0101
        /*05fe*/ 	.byte	0xff
	.zero		1


	//   ....[81]....
        /*0600*/ 	.word	0x00002560
        /*0604*/ 	.word	0x000000ff
        /*0608*/ 	.word	0x00000000
        /*060c*/ 	.short	0x010a
        /*060e*/ 	.byte	0x05
	.zero		1


	//   ....[82]....
        /*0610*/ 	.word	0x000025f0
        /*0614*/ 	.word	0x000000ff
        /*0618*/ 	.word	0x00000000
        /*061c*/ 	.short	0x010a
        /*061e*/ 	.byte	0x05
	.zero		1


	//   ....[83]....
        /*0620*/ 	.word	0x00002680
        /*0624*/ 	.word	0x000000ff
        /*0628*/ 	.word	0x00000000
        /*062c*/ 	.short	0x010a
        /*062e*/ 	.byte	0x05
	.zero		1


	//   ....[84]....
        /*0630*/ 	.word	0x00002710
        /*0634*/ 	.word	0x000000ff
        /*0638*/ 	.word	0x00000000
        /*063c*/ 	.short	0x010a
        /*063e*/ 	.byte	0x05
	.zero		1


	//   ....[85]....
        /*0640*/ 	.word	0x000027a0
        /*0644*/ 	.word	0x000000ff
        /*0648*/ 	.word	0x00000000
        /*064c*/ 	.short	0x010a
        /*064e*/ 	.byte	0x05
	.zero		1


	//   ....[86]....
        /*0650*/ 	.word	0x00002830
        /*0654*/ 	.word	0x000000ff
        /*0658*/ 	.word	0x00000000
        /*065c*/ 	.short	0x010a
        /*065e*/ 	.byte	0x05
	.zero		1


	//   ....[87]....
        /*0660*/ 	.word	0x000028c0
        /*0664*/ 	.word	0x000000ff
        /*0668*/ 	.word	0x00000000
        /*066c*/ 	.short	0x010a
        /*066e*/ 	.byte	0x05
	.zero		1


	//   ....[88]....
        /*0670*/ 	.word	0x00002950
        /*0674*/ 	.word	0x000000ff
        /*0678*/ 	.word	0x00000000
        /*067c*/ 	.short	0x010a
        /*067e*/ 	.byte	0x05
	.zero		1


	//   ....[89]....
        /*0680*/ 	.word	0x000029e0
        /*0684*/ 	.word	0x000000ff
        /*0688*/ 	.word	0x00000000
        /*068c*/ 	.short	0x010a
        /*068e*/ 	.byte	0x05
	.zero		1


	//   ....[90]....
        /*0690*/ 	.word	0x00002a70
        /*0694*/ 	.word	0x000000ff
        /*0698*/ 	.word	0x00000000
        /*069c*/ 	.short	0x010a
        /*069e*/ 	.byte	0x05
	.zero		1


	//   ....[91]....
        /*06a0*/ 	.word	0x00002b00
        /*06a4*/ 	.word	0x000000ff
        /*06a8*/ 	.word	0x00000000
        /*06ac*/ 	.short	0x010a
        /*06ae*/ 	.byte	0x05
	.zero		1


	//   ....[92]....
        /*06b0*/ 	.word	0x00002b90
        /*06b4*/ 	.word	0x000000ff
        /*06b8*/ 	.word	0x00000000
        /*06bc*/ 	.short	0x010a
        /*06be*/ 	.byte	0x05
	.zero		1


	//   ....[93]....
        /*06c0*/ 	.word	0x00002c20
        /*06c4*/ 	.word	0x000000ff
        /*06c8*/ 	.word	0x00000000
        /*06cc*/ 	.short	0x010a
        /*06ce*/ 	.byte	0x05
	.zero		1


	//   ....[94]....
        /*06d0*/ 	.word	0x00002cb0
        /*06d4*/ 	.word	0x000000ff
        /*06d8*/ 	.word	0x00000000
        /*06dc*/ 	.short	0x010a
        /*06de*/ 	.byte	0x05
	.zero		1


	//   ....[95]....
        /*06e0*/ 	.word	0x00002d40
        /*06e4*/ 	.word	0x000000ff
        /*06e8*/ 	.word	0x00000000
        /*06ec*/ 	.short	0x010a
        /*06ee*/ 	.byte	0x05
	.zero		1


	//   ....[96]....
        /*06f0*/ 	.word	0x00002dd0
        /*06f4*/ 	.word	0x000000ff
        /*06f8*/ 	.word	0x00000000
        /*06fc*/ 	.short	0x010a
        /*06fe*/ 	.byte	0x05
	.zero		1


	//   ....[97]....
        /*0700*/ 	.word	0x00002e60
        /*0704*/ 	.word	0x000000ff
        /*0708*/ 	.word	0x00000000
        /*070c*/ 	.short	0x010a
        /*070e*/ 	.byte	0x05
	.zero		1


	//   ....[98]....
        /*0710*/ 	.word	0x00002ef0
        /*0714*/ 	.word	0x000000ff
        /*0718*/ 	.word	0x00000000
        /*071c*/ 	.short	0x010a
        /*071e*/ 	.byte	0x05
	.zero		1


	//   ....[99]....
        /*0720*/ 	.word	0x00002f80
        /*0724*/ 	.word	0x000000ff
        /*0728*/ 	.word	0x00000000
        /*072c*/ 	.short	0x010a
        /*072e*/ 	.byte	0x05
	.zero		1


	//   ....[100]....
        /*0730*/ 	.word	0x00003010
        /*0734*/ 	.word	0x000000ff
        /*0738*/ 	.word	0x00000000
        /*073c*/ 	.short	0x010a
        /*073e*/ 	.byte	0x05
	.zero		1


	//   ....[101]....
        /*0740*/ 	.word	0x000030a0
        /*0744*/ 	.word	0x000000ff
        /*0748*/ 	.word	0x00000000
        /*074c*/ 	.short	0x010a
        /*074e*/ 	.byte	0x05
	.zero		1


	//   ....[102]....
        /*0750*/ 	.word	0x00003130
        /*0754*/ 	.word	0x000000ff
        /*0758*/ 	.word	0x00000000
        /*075c*/ 	.short	0x010a
        /*075e*/ 	.byte	0x05
	.zero		1


	//   ....[103]....
        /*0760*/ 	.word	0x000031c0
        /*0764*/ 	.word	0x000000ff
        /*0768*/ 	.word	0x00000000
        /*076c*/ 	.short	0x010a
        /*076e*/ 	.byte	0x05
	.zero		1


	//   ....[104]....
        /*0770*/ 	.word	0x00003260
        /*0774*/ 	.word	0x00000000
        /*0778*/ 	.word	0x00000000
        /*077c*/ 	.short	0x010a
        /*077e*/ 	.byte	0xff
	.zero		1


	//   ....[105]....
        /*0780*/ 	.word	0x00003380
        /*0784*/ 	.word	0x00000000
        /*0788*/ 	.word	0x00000210
        /*078c*/ 	.short	0x010a
        /*078e*/ 	.byte	0xff
	.zero		1


	//   ....[106]....
        /*0790*/ 	.word	0x000033e0
        /*0794*/ 	.word	0x00000004
        /*0798*/ 	.word	0x00000000
        /*079c*/ 	.short	0x0101
        /*079e*/ 	.byte	0xff
	.zero		1


	//   ....[107]....
        /*07a0*/ 	.word	0x00003400
        /*07a4*/ 	.word	0x000000ff
        /*07a8*/ 	.word	0x000001c0
        /*07ac*/ 	.short	0x010a
        /*07ae*/ 	.byte	0x05
	.zero		1


	//   ....[108]....
        /*07b0*/ 	.word	0x00003520
        /*07b4*/ 	.word	0x00000000
        /*07b8*/ 	.word	0x000001b0
        /*07bc*/ 	.short	0x010a
        /*07be*/ 	.byte	0xff
	.zero		1


	//   ....[109]....
        /*07c0*/ 	.word	0x00003630
        /*07c4*/ 	.word	0x00000000
        /*07c8*/ 	.word	0x00000000
        /*07cc*/ 	.short	0x0101
        /*07ce*/ 	.byte	0xff
	.zero		1


	//   ....[110]....
        /*07d0*/ 	.word	0x000036c0
        /*07d4*/ 	.word	0x000000ff
        /*07d8*/ 	.word	0x000001c0
        /*07dc*/ 	.short	0x0106
        /*07de*/ 	.byte	0x05
	.zero		1


	//   ....[111]....
        /*07e0*/ 	.word	0x000036e0
        /*07e4*/ 	.word	0x000000ff
        /*07e8*/ 	.word	0x000001c0
        /*07ec*/ 	.short	0x010a
        /*07ee*/ 	.byte	0x05
	.zero		1


	//   ....[112]....
        /*07f0*/ 	.word	0x00003770
        /*07f4*/ 	.word	0x000000ff
        /*07f8*/ 	.word	0x000001c0
        /*07fc*/ 	.short	0x0106
        /*07fe*/ 	.byte	0x04
	.zero		1


	//   ....[113]....
        /*0800*/ 	.word	0x000037b0
        /*0804*/ 	.word	0x00000000
        /*0808*/ 	.word	0x000001c0
        /*080c*/ 	.short	0x010a
        /*080e*/ 	.byte	0xff
	.zero		1


	//   ....[114]....
        /*0810*/ 	.word	0x00003c70
        /*0814*/ 	.word	0x00000000
        /*0818*/ 	.word	0x000001b0
        /*081c*/ 	.short	0x010a
        /*081e*/ 	.byte	0xff
	.zero		1


	//   ....[115]....
        /*0820*/ 	.word	0x00003d70
        /*0824*/ 	.word	0x00000003
        /*0828*/ 	.word	0x00000000
        /*082c*/ 	.short	0x0101
        /*082e*/ 	.byte	0xff
	.zero		1


	//   ....[116]....
        /*0830*/ 	.word	0x00003d80
        /*0834*/ 	.word	0x000000ff
        /*0838*/ 	.word	0x00000000
        /*083c*/ 	.short	0x010a
        /*083e*/ 	.byte	0x04
	.zero		1


	//   ....[117]....
        /*0840*/ 	.word	0x00003da0
        /*0844*/ 	.word	0x000000ff
        /*0848*/ 	.word	0x000001f0
        /*084c*/ 	.short	0x010a
        /*084e*/ 	.byte	0x09
	.zero		1


	//   ....[118]....
        /*0850*/ 	.word	0x00003e80
        /*0854*/ 	.word	0x000000ff
        /*0858*/ 	.word	0x00000000
        /*085c*/ 	.short	0x010a
        /*085e*/ 	.byte	0x07
	.zero		1


	//   ....[119]....
        /*0860*/ 	.word	0x00003f80
        /*0864*/ 	.word	0x000000ff
        /*0868*/ 	.word	0x00000000
        /*086c*/ 	.short	0x010a
        /*086e*/ 	.byte	0x04
	.zero		1


	//   ....[120]....
        /*0870*/ 	.word	0x00004170
        /*0874*/ 	.word	0x000000ff
        /*0878*/ 	.word	0x00000000
        /*087c*/ 	.short	0x010a
        /*087e*/ 	.byte	0x05
	.zero		1


	//   ....[121]....
        /*0880*/ 	.word	0x00004200
        /*0884*/ 	.word	0x000000ff
        /*0888*/ 	.word	0x00000000
        /*088c*/ 	.short	0x010a
        /*088e*/ 	.byte	0x05
	.zero		1


	//   ....[122]....
        /*0890*/ 	.word	0x00004290
        /*0894*/ 	.word	0x000000ff
        /*0898*/ 	.word	0x00000000
        /*089c*/ 	.short	0x010a
        /*089e*/ 	.byte	0x05
	.zero		1


	//   ....[123]....
        /*08a0*/ 	.word	0x00004320
        /*08a4*/ 	.word	0x000000ff
        /*08a8*/ 	.word	0x00000000
        /*08ac*/ 	.short	0x010a
        /*08ae*/ 	.byte	0x07
	.zero		1


	//   ....[124]....
        /*08b0*/ 	.word	0x00004780
        /*08b4*/ 	.word	0x00000000
        /*08b8*/ 	.word	0x000001b0
        /*08bc*/ 	.short	0x010a
        /*08be*/ 	.byte	0xff
	.zero		1


	//   ....[125]....
        /*08c0*/ 	.word	0x00004840
        /*08c4*/ 	.word	0x00000000
        /*08c8*/ 	.word	0x00000000
        /*08cc*/ 	.short	0x0101
        /*08ce*/ 	.byte	0xff
	.zero		1


	//   ....[126]....
        /*08d0*/ 	.word	0x00004b60
        /*08d4*/ 	.word	0x000000ff
        /*08d8*/ 	.word	0x000001a8
        /*08dc*/ 	.short	0x010a
        /*08de*/ 	.byte	0x07
	.zero		1


	//   ....[127]....
        /*08e0*/ 	.word	0x00004d50
        /*08e4*/ 	.word	0x000000ff
        /*08e8*/ 	.word	0x00000190
        /*08ec*/ 	.short	0x010a
        /*08ee*/ 	.byte	0x07
	.zero		1


	//   ....[128]....
        /*08f0*/ 	.word	0x00004f20
        /*08f4*/ 	.word	0x000000ff
        /*08f8*/ 	.word	0x00000180
        /*08fc*/ 	.short	0x010b
        /*08fe*/ 	.byte	0x07
	.zero		1


	//   ....[129]....
        /*0900*/ 	.word	0x00004f90
        /*0904*/ 	.word	0x000000ff
        /*0908*/ 	.word	0x00000000
        /*090c*/ 	.short	0x0101
        /*090e*/ 	.byte	0x08
	.zero		1


	//   ....[130]....
        /*0910*/ 	.word	0x00004fc0
        /*0914*/ 	.word	0x000000ff
        /*0918*/ 	.word	0x00000198
        /*091c*/ 	.short	0x010a
        /*091e*/ 	.byte	0x07
	.zero		1


	//   ....[131]....
        /*0920*/ 	.word	0x000051d0
        /*0924*/ 	.word	0x000000ff
        /*0928*/ 	.word	0x00000188
        /*092c*/ 	.short	0x010b
        /*092e*/ 	.byte	0x07
	.zero		1


	//   ....[132]....
        /*0930*/ 	.word	0x000051f0
        /*0934*/ 	.word	0x000000ff
        /*0938*/ 	.word	0x00000000
        /*093c*/ 	.short	0x0101
        /*093e*/ 	.byte	0x0d
	.zero		1


	//   ....[133]....
        /*0940*/ 	.word	0x00005220
        /*0944*/ 	.word	0x000000ff
        /*0948*/ 	.word	0x00000190
        /*094c*/ 	.short	0x010a
        /*094e*/ 	.byte	0x07
	.zero		1


	//   ....[134]....
        /*0950*/ 	.word	0x00005260
        /*0954*/ 	.word	0x00000000
        /*0958*/ 	.word	0x00000198
        /*095c*/ 	.short	0x010a
        /*095e*/ 	.byte	0xff
	.zero		1


	//   ....[135]....
        /*0960*/ 	.word	0x00005590
        /*0964*/ 	.word	0x00000000
        /*0968*/ 	.word	0x000001b0
        /*096c*/ 	.short	0x010a
        /*096e*/ 	.byte	0xff
	.zero		1


	//   ....[136]....
        /*0970*/ 	.word	0x000056a0
        /*0974*/ 	.word	0x00000000
        /*0978*/ 	.word	0x00000000
        /*097c*/ 	.short	0x0101
        /*097e*/ 	.byte	0xff
	.zero		1


	//   ....[137]....
        /*0980*/ 	.word	0x00006100
        /*0984*/ 	.word	0x00000003
        /*0988*/ 	.word	0x00000180
        /*098c*/ 	.short	0x010a
        /*098e*/ 	.byte	0xff
	.zero		1


	//   ....[138]....
        /*0990*/ 	.word	0x00006140
        /*0994*/ 	.word	0x000000cf
        /*0998*/ 	.word	0x000001d0
        /*099c*/ 	.short	0x010a
        /*099e*/ 	.byte	0xff
	.zero		1


	//   ....[139]....
        /*09a0*/ 	.word	0x00006270
        /*09a4*/ 	.word	0x00000003
        /*09a8*/ 	.word	0x00000180
        /*09ac*/ 	.short	0x010a
        /*09ae*/ 	.byte	0xff
	.zero		1


	//   ....[140]....
        /*09b0*/ 	.word	0x000063d0
        /*09b4*/ 	.word	0x00000000
        /*09b8*/ 	.word	0x00000000
        /*09bc*/ 	.short	0x0101
        /*09be*/ 	.byte	0xff
	.zero		1


	//   ....[141]....
        /*09c0*/ 	.word	0x00006430
        /*09c4*/ 	.word	0x000000cf
        /*09c8*/ 	.word	0x000001d0
        /*09cc*/ 	.short	0x010a
        /*09ce*/ 	.byte	0xff
	.zero		1


	//   ....[142]....
        /*09d0*/ 	.word	0x000077e0
        /*09d4*/ 	.word	0x000000d2
        /*09d8*/ 	.word	0x00000180
        /*09dc*/ 	.short	0x010a
        /*09de*/ 	.byte	0xff
	.zero		1


	//   ....[143]....
        /*09e0*/ 	.word	0x000078b0
        /*09e4*/ 	.word	0x000000d2
        /*09e8*/ 	.word	0x00000180
        /*09ec*/ 	.short	0x010a
        /*09ee*/ 	.byte	0xff
	.zero		1


	//   ....[144]....
        /*09f0*/ 	.word	0x000079f0
        /*09f4*/ 	.word	0x00000003
        /*09f8*/ 	.word	0x00000000
        /*09fc*/ 	.short	0x0101
        /*09fe*/ 	.byte	0xff
	.zero		1


	//   ....[145]....
        /*0a00*/ 	.word	0x00007f00
        /*0a04*/ 	.word	0x000000ff
        /*0a08*/ 	.word	0x00000000
        /*0a0c*/ 	.short	0x0101
        /*0a0e*/ 	.byte	0x05
	.zero		1


	//   ....[146]....
        /*0a10*/ 	.word	0x00008e80
        /*0a14*/ 	.word	0x00000003
        /*0a18*/ 	.word	0x00000220
        /*0a1c*/ 	.short	0x010a
        /*0a1e*/ 	.byte	0xff
	.zero		1


	//   ....[147]....
        /*0a20*/ 	.word	0x00008ee0
        /*0a24*/ 	.word	0x00000002
        /*0a28*/ 	.word	0x000000c0
        /*0a2c*/ 	.short	0x010a
        /*0a2e*/ 	.byte	0xff
	.zero		1


	//   ....[148]....
        /*0a30*/ 	.word	0x00008f40
        /*0a34*/ 	.word	0x00000002
        /*0a38*/ 	.word	0x000000c0
        /*0a3c*/ 	.short	0x010a
        /*0a3e*/ 	.byte	0xff
	.zero		1


	//   ....[149]....
        /*0a40*/ 	.word	0x00008f90
        /*0a44*/ 	.word	0x00000002
        /*0a48*/ 	.word	0x000001b0
        /*0a4c*/ 	.short	0x010a
        /*0a4e*/ 	.byte	0xff
	.zero		1


	//   ....[150]....
        /*0a50*/ 	.word	0x00008ff0
        /*0a54*/ 	.word	0x00000000
        /*0a58*/ 	.word	0x00000000
        /*0a5c*/ 	.short	0x010a
        /*0a5e*/ 	.byte	0xff
	.zero		1


	//   ....[151]....
        /*0a60*/ 	.word	0x00009050
        /*0a64*/ 	.word	0x00000000
        /*0a68*/ 	.word	0x00000000
        /*0a6c*/ 	.short	0x010a
        /*0a6e*/ 	.byte	0xff
	.zero		1


	//   ....[152]....
        /*0a70*/ 	.word	0x000090b0
        /*0a74*/ 	.word	0x00000000
        /*0a78*/ 	.word	0x00000000
        /*0a7c*/ 	.short	0x010a
        /*0a7e*/ 	.byte	0xff
	.zero		1


	//   ....[153]....
        /*0a80*/ 	.word	0x00009110
        /*0a84*/ 	.word	0x00000000
        /*0a88*/ 	.word	0x00000000
        /*0a8c*/ 	.short	0x010a
        /*0a8e*/ 	.byte	0xff
	.zero		1


	//   ....[154]....
        /*0a90*/ 	.word	0x00009170
        /*0a94*/ 	.word	0x00000000
        /*0a98*/ 	.word	0x00000000
        /*0a9c*/ 	.short	0x010a
        /*0a9e*/ 	.byte	0xff
	.zero		1


	//   ....[155]....
        /*0aa0*/ 	.word	0x000091d0
        /*0aa4*/ 	.word	0x00000000
        /*0aa8*/ 	.word	0x00000000
        /*0aac*/ 	.short	0x010a
        /*0aae*/ 	.byte	0xff
	.zero		1


	//   ....[156]....
        /*0ab0*/ 	.word	0x00009230
        /*0ab4*/ 	.word	0x00000000
        /*0ab8*/ 	.word	0x00000000
        /*0abc*/ 	.short	0x010a
        /*0abe*/ 	.byte	0xff
	.zero		1


	//   ....[157]....
        /*0ac0*/ 	.word	0x00009290
        /*0ac4*/ 	.word	0x00000000
        /*0ac8*/ 	.word	0x00000000
        /*0acc*/ 	.short	0x010a
        /*0ace*/ 	.byte	0xff
	.zero		1


	//   ....[158]....
        /*0ad0*/ 	.word	0x000092f0
        /*0ad4*/ 	.word	0x00000000
        /*0ad8*/ 	.word	0x00000000
        /*0adc*/ 	.short	0x010a
        /*0ade*/ 	.byte	0xff
	.zero		1


	//   ....[159]....
        /*0ae0*/ 	.word	0x00009350
        /*0ae4*/ 	.word	0x00000000
        /*0ae8*/ 	.word	0x00000000
        /*0aec*/ 	.short	0x010a
        /*0aee*/ 	.byte	0xff
	.zero		1


	//   ....[160]....
        /*0af0*/ 	.word	0x000093b0
        /*0af4*/ 	.word	0x00000000
        /*0af8*/ 	.word	0x00000000
        /*0afc*/ 	.short	0x010a
        /*0afe*/ 	.byte	0xff
	.zero		1


	//   ....[161]....
        /*0b00*/ 	.word	0x00009410
        /*0b04*/ 	.word	0x00000000
        /*0b08*/ 	.word	0x00000000
        /*0b0c*/ 	.short	0x010a
        /*0b0e*/ 	.byte	0xff
	.zero		1


	//   ....[162]....
        /*0b10*/ 	.word	0x00009470
        /*0b14*/ 	.word	0x00000000
        /*0b18*/ 	.word	0x00000000
        /*0b1c*/ 	.short	0x010a
        /*0b1e*/ 	.byte	0xff
	.zero		1


	//   ....[163]....
        /*0b20*/ 	.word	0x000094d0
        /*0b24*/ 	.word	0x00000000
        /*0b28*/ 	.word	0x00000000
        /*0b2c*/ 	.short	0x010a
        /*0b2e*/ 	.byte	0xff
	.zero		1


	//   ....[164]....
        /*0b30*/ 	.word	0x00009530
        /*0b34*/ 	.word	0x00000000
        /*0b38*/ 	.word	0x00000000
        /*0b3c*/ 	.short	0x010a
        /*0b3e*/ 	.byte	0xff
	.zero		1


	//   ....[165]....
        /*0b40*/ 	.word	0x00009590
        /*0b44*/ 	.word	0x00000000
        /*0b48*/ 	.word	0x00000000
        /*0b4c*/ 	.short	0x010a
        /*0b4e*/ 	.byte	0xff
	.zero		1


	//   ....[166]....
        /*0b50*/ 	.word	0x000095f0
        /*0b54*/ 	.word	0x00000000
        /*0b58*/ 	.word	0x00000000
        /*0b5c*/ 	.short	0x010a
        /*0b5e*/ 	.byte	0xff
	.zero		1


	//   ....[167]....
        /*0b60*/ 	.word	0x00009650
        /*0b64*/ 	.word	0x00000000
        /*0b68*/ 	.word	0x00000000
        /*0b6c*/ 	.short	0x010a
        /*0b6e*/ 	.byte	0xff
	.zero		1


	//   ....[168]....
        /*0b70*/ 	.word	0x000096b0
        /*0b74*/ 	.word	0x00000000
        /*0b78*/ 	.word	0x00000000
        /*0b7c*/ 	.short	0x010a
        /*0b7e*/ 	.byte	0xff
	.zero		1


	//   ....[169]....
        /*0b80*/ 	.word	0x00009710
        /*0b84*/ 	.word	0x00000000
        /*0b88*/ 	.word	0x00000000
        /*0b8c*/ 	.short	0x010a
        /*0b8e*/ 	.byte	0xff
	.zero		1


	//   ....[170]....
        /*0b90*/ 	.word	0x00009770
        /*0b94*/ 	.word	0x00000000
        /*0b98*/ 	.word	0x00000000
        /*0b9c*/ 	.short	0x010a
        /*0b9e*/ 	.byte	0xff
	.zero		1


	//   ....[171]....
        /*0ba0*/ 	.word	0x000097d0
        /*0ba4*/ 	.word	0x00000000
        /*0ba8*/ 	.word	0x00000000
        /*0bac*/ 	.short	0x010a
        /*0bae*/ 	.byte	0xff
	.zero		1


	//   ....[172]....
        /*0bb0*/ 	.word	0x00009830
        /*0bb4*/ 	.word	0x00000000
        /*0bb8*/ 	.word	0x00000000
        /*0bbc*/ 	.short	0x010a
        /*0bbe*/ 	.byte	0xff
	.zero		1


	//   ....[173]....
        /*0bc0*/ 	.word	0x00009880
        /*0bc4*/ 	.word	0x00000000
        /*0bc8*/ 	.word	0x00000210
        /*0bcc*/ 	.short	0x010a
        /*0bce*/ 	.byte	0xff
	.zero		1


	//   ....[174]....
        /*0bd0*/ 	.word	0x000098e0
        /*0bd4*/ 	.word	0x00000000
        /*0bd8*/ 	.word	0x000001c0
        /*0bdc*/ 	.short	0x010a
        /*0bde*/ 	.byte	0xff
	.zero		1


	//   ....[175]....
        /*0be0*/ 	.word	0x00009930
        /*0be4*/ 	.word	0x00000000
        /*0be8*/ 	.word	0x000001b0
        /*0bec*/ 	.short	0x010a
        /*0bee*/ 	.byte	0xff
	.zero		1


	//   ....[176]....
        /*0bf0*/ 	.word	0x00009990
        /*0bf4*/ 	.word	0x00000000
        /*0bf8*/ 	.word	0x000001c0
        /*0bfc*/ 	.short	0x010a
        /*0bfe*/ 	.byte	0xff
	.zero		1


	//   ....[177]....
        /*0c00*/ 	.word	0x000099e0
        /*0c04*/ 	.word	0x00000000
        /*0c08*/ 	.word	0x000001b0
        /*0c0c*/ 	.short	0x010a
        /*0c0e*/ 	.byte	0xff
	.zero		1


	//   ....[178]....
        /*0c10*/ 	.word	0x00009a40
        /*0c14*/ 	.word	0x00000003
        /*0c18*/ 	.word	0x000001f0
        /*0c1c*/ 	.short	0x010a
        /*0c1e*/ 	.byte	0xff
	.zero		1


	//   ....[179]....
        /*0c20*/ 	.word	0x00009aa0
        /*0c24*/ 	.word	0x00000000
        /*0c28*/ 	.word	0x00000000
        /*0c2c*/ 	.short	0x010a
        /*0c2e*/ 	.byte	0xff
	.zero		1


	//   ....[180]....
        /*0c30*/ 	.word	0x00009b00
        /*0c34*/ 	.word	0x00000000
        /*0c38*/ 	.word	0x00000000
        /*0c3c*/ 	.short	0x010a
        /*0c3e*/ 	.byte	0xff
	.zero		1


	//   ....[181]....
        /*0c40*/ 	.word	0x00009b60
        /*0c44*/ 	.word	0x00000000
        /*0c48*/ 	.word	0x00000000
        /*0c4c*/ 	.short	0x010a
        /*0c4e*/ 	.byte	0xff
	.zero		1


	//   ....[182]....
        /*0c50*/ 	.word	0x00009bc0
        /*0c54*/ 	.word	0x00000000
        /*0c58*/ 	.word	0x00000000
        /*0c5c*/ 	.short	0x010a
        /*0c5e*/ 	.byte	0xff
	.zero		1


	//   ....[183]....
        /*0c60*/ 	.word	0x00009c20
        /*0c64*/ 	.word	0x00000000
        /*0c68*/ 	.word	0x00000000
        /*0c6c*/ 	.short	0x010a
        /*0c6e*/ 	.byte	0xff
	.zero		1


	//   ....[184]....
        /*0c70*/ 	.word	0x00009c70
        /*0c74*/ 	.word	0x00000000
        /*0c78*/ 	.word	0x000001b0
        /*0c7c*/ 	.short	0x010a
        /*0c7e*/ 	.byte	0xff
	.zero		1


	//   ....[185]....
        /*0c80*/ 	.word	0x00009cd0
        /*0c84*/ 	.word	0x00000000
        /*0c88*/ 	.word	0x000001a8
        /*0c8c*/ 	.short	0x010a
        /*0c8e*/ 	.byte	0xff
	.zero		1


	//   ....[186]....
        /*0c90*/ 	.word	0x00009d30
        /*0c94*/ 	.word	0x00000003
        /*0c98*/ 	.word	0x00000190
        /*0c9c*/ 	.short	0x010a
        /*0c9e*/ 	.byte	0xff
	.zero		1


	//   ....[187]....
        /*0ca0*/ 	.word	0x00009d90
        /*0ca4*/ 	.word	0x00000003
        /*0ca8*/ 	.word	0x00000198
        /*0cac*/ 	.short	0x010a
        /*0cae*/ 	.byte	0xff
	.zero		1


	//   ....[188]....
        /*0cb0*/ 	.word	0x00009df0
        /*0cb4*/ 	.word	0x00000000
        /*0cb8*/ 	.word	0x00000190
        /*0cbc*/ 	.short	0x010a
        /*0cbe*/ 	.byte	0xff
	.zero		1


	//   ....[189]....
        /*0cc0*/ 	.word	0x00009e40
        /*0cc4*/ 	.word	0x00000000
        /*0cc8*/ 	.word	0x000001b0
        /*0ccc*/ 	.short	0x010a
        /*0cce*/ 	.byte	0xff
	.zero		1


	//   ....[190]....
        /*0cd0*/ 	.word	0x00009e90
        /*0cd4*/ 	.word	0x00000003
        /*0cd8*/ 	.word	0x00000180
        /*0cdc*/ 	.short	0x010a
        /*0cde*/ 	.byte	0xff
	.zero		1


	//   ....[191]....
        /*0ce0*/ 	.word	0x00009ee0
        /*0ce4*/ 	.word	0x000000cf
        /*0ce8*/ 	.word	0x000001d0
        /*0cec*/ 	.short	0x010a
        /*0cee*/ 	.byte	0xff
	.zero		1


	//   ....[192]....
        /*0cf0*/ 	.word	0x00009f30
        /*0cf4*/ 	.word	0x000000d2
        /*0cf8*/ 	.word	0x00000180
        /*0cfc*/ 	.short	0x010a
        /*0cfe*/ 	.byte	0xff
	.zero		1


	//----- nvinfo : EIATTR_NUM_MBARRIERS
	.align		4
.L_47:
        /*0d00*/ 	.byte	0x03, 0x38
        /*0d02*/ 	.short	0x0046


	//----- nvinfo : EIATTR_EXIT_INSTR_OFFSETS
	.align		4
        /*0d04*/ 	.byte	0x04, 0x1c
        /*0d06*/ 	.short	(.L_49 - .L_48)


	//   ....[0]....
.L_48:
        /*0d08*/ 	.word	0x00003290


	//   ....[1]....
        /*0d0c*/ 	.word	0x00003780


	//   ....[2]....
        /*0d10*/ 	.word	0x000037e0


	//   ....[3]....
        /*0d14*/ 	.word	0x00004580


	//   ....[4]....
        /*0d18*/ 	.word	0x00005290


	//   ....[5]....
        /*0d1c*/ 	.word	0x000052d0


	//   ....[6]....
        /*0d20*/ 	.word	0x00008e70


	//----- nvinfo : EIATTR_MAX_THREADS
	.align		4
.L_49:
        /*0d24*/ 	.byte	0x04, 0x05
        /*0d26*/ 	.short	(.L_51 - .L_50)
.L_50:
        /*0d28*/ 	.word	0x00000100
        /*0d2c*/ 	.word	0x00000001
        /*0d30*/ 	.word	0x00000001


	//----- nvinfo : EIATTR_CRS_STACK_SIZE
	.align		4
.L_51:
        /*0d34*/ 	.byte	0x04, 0x1e
        /*0d36*/ 	.short	(.L_53 - .L_52)
.L_52:
        /*0d38*/ 	.word	0x00000000


	//----- nvinfo : EIATTR_CBANK_PARAM_SIZE
	.align		4
.L_53:
        /*0d3c*/ 	.byte	0x03, 0x19
        /*0d3e*/ 	.short	0x0800


	//----- nvinfo : EIATTR_PARAM_CBANK
	.align		4
        /*0d40*/ 	.byte	0x04, 0x0a
        /*0d42*/ 	.short	(.L_55 - .L_54)
	.align		4
.L_54:
        /*0d44*/ 	.word	index@(.nv.constant0._ZN7cutlass13device_kernelINS_4gemm6kernel13GemmUniversalIN4cute5tupleIJiiiiEEENS1_10collective13CollectiveMmaINS1_35MainloopSm100TmaUmmaWarpSpecializedILi24ELi2ELi4ENS5_IJNS4_1CILi1EEESB_SB_EEEEENS5_IJNSA_ILi128EEESE_NSA_ILi32EEEEEENS_12float_e4m3_tENS5_IJSB_llEEENS_12float_e5m2_tESI_NS4_8TiledMMAINS4_8MMA_AtomIJNS4_10MMA_TraitsINS4_19SM100_MMA_F8F6F4_SSEJSH_SJ_fSE_SE_NS4_17integral_constantINS4_4UMMA5MajorELSQ_1EEESR_NSO_INSP_7ScaleInELSS_0EEEST_EEEEEENS4_6LayoutISC_NS5_IJNSA_ILi0EEESX_SX_EEEEENS5_IJNS4_10UnderscoreES10_S10_EEEEENS4_13SM90_TMA_LOADENS4_14ComposedLayoutINS4_7SwizzleILi3ELi4ELi3EEENS4_18smem_ptr_flag_bitsILi8EEENSW_INS5_IJSE_NSA_ILi8EEEEEENS5_IJSB_SE_EEEEEEEvNS4_8identityES13_S1D_vS1E_EENS_8epilogue10collective18CollectiveEpilogueINS1G_23Sm100TmaWarpSpecializedILi2ELi2ELi64ELb0ELb0EEEJSG_NS5_IJNSW_ISE_SB_EENSW_INSA_ILi64EEESB_EEEEESH_NS5_IJlSB_lEEESH_S1P_NS1G_6fusion15FusionCallbacksIS1K_NS1Q_17LinearCombinationISH_fSH_fLNS_15FloatRoundStyleE2EEESG_S1O_JEEENS4_5SM1004TMEM4LOAD26SM100_TMEM_LOAD_32dp32b64xES13_NS14_INS15_ILi2ELi4ELi3EEES18_NSW_INS5_IJS19_S1M_EEENS5_IJS1M_SB_EEEEEEENS4_39AutoVectorizingCopyWithAssumedAlignmentILi128EEENS4_14SM90_TMA_STOREES24_S26_S26_EEEvvEEEEvNT_6ParamsE)
        /*0d48*/ 	.short	0x0380
        /*0d4a*/ 	.short	0x0800


	//----- nvinfo : EIATTR_SW_WAR
	.align		4
.L_55:
        /*0d4c*/ 	.byte	0x04, 0x36
        /*0d4e*/ 	.short	(.L_57 - .L_56)
.L_56:
        /*0d50*/ 	.word	0x00000008
.L_57:


//--------------------- .nv.callgraph             --------------------------
	.section	.nv.callgraph,"",@"SHT_CUDA_CALLGRAPH"
	.align	4
	.sectionentsize	8
	.align		4
        /*0000*/ 	.word	0x00000000
	.align		4
        /*0004*/ 	.word	0xffffffff
	.align		4
        /*0008*/ 	.word	index@(_ZN7cutlass13device_kernelINS_4gemm6kernel13GemmUniversalIN4cute5tupleIJiiiiEEENS1_10collective13CollectiveMmaINS1_35MainloopSm100TmaUmmaWarpSpecializedILi24ELi2ELi4ENS5_IJNS4_1CILi1EEESB_SB_EEEEENS5_IJNSA_ILi128EEESE_NSA_ILi32EEEEEENS_12float_e4m3_tENS5_IJSB_llEEENS_12float_e5m2_tESI_NS4_8TiledMMAINS4_8MMA_AtomIJNS4_10MMA_TraitsINS4_19SM100_MMA_F8F6F4_SSEJSH_SJ_fSE_SE_NS4_17integral_constantINS4_4UMMA5MajorELSQ_1EEESR_NSO_INSP_7ScaleInELSS_0EEEST_EEEEEENS4_6LayoutISC_NS5_IJNSA_ILi0EEESX_SX_EEEEENS5_IJNS4_10UnderscoreES10_S10_EEEEENS4_13SM90_TMA_LOADENS4_14ComposedLayoutINS4_7SwizzleILi3ELi4ELi3EEENS4_18smem_ptr_flag_bitsILi8EEENSW_INS5_IJSE_NSA_ILi8EEEEEENS5_IJSB_SE_EEEEEEEvNS4_8identityES13_S1D_vS1E_EENS_8epilogue10collective18CollectiveEpilogueINS1G_23Sm100TmaWarpSpecializedILi2ELi2ELi64ELb0ELb0EEEJSG_NS5_IJNSW_ISE_SB_EENSW_INSA_ILi64EEESB_EEEEESH_NS5_IJlSB_lEEESH_S1P_NS1G_6fusion15FusionCallbacksIS1K_NS1Q_17LinearCombinationISH_fSH_fLNS_15FloatRoundStyleE2EEESG_S1O_JEEENS4_5SM1004TMEM4LOAD26SM100_TMEM_LOAD_32dp32b64xES13_NS14_INS15_ILi2ELi4ELi3EEES18_NSW_INS5_IJS19_S1M_EEENS5_IJS1M_SB_EEEEEEENS4_39AutoVectorizingCopyWithAssumedAlignmentILi128EEENS4_14SM90_TMA_STOREES24_S26_S26_EEEvvEEEEvNT_6ParamsE)
	.align		4
        /*000c*/ 	.word	index@(__assertfail)
	.align		4
        /*0010*/ 	.word	0x00000000
	.align		4
        /*0014*/ 	.word	0xfffffffe
	.align		4
        /*0018*/ 	.word	0x00000000
	.align		4
        /*001c*/ 	.word	0xfffffffd
	.align		4
        /*0020*/ 	.word	0x00000000
	.align		4
        /*0024*/ 	.word	0xfffffffc


//--------------------- .nv.constant4             --------------------------
	.section	.nv.constant4,"a",@progbits
	.align	8
	.align		8
.nv.constant4:
        /*0000*/ 	.dword	__assertfail
	.align		8
        /*0008*/ 	.dword	__unnamed_1
	.align		8
        /*0010*/ 	.dword	__unnamed_2
	.align		8
        /*0018*/ 	.dword	_ZN40_INTERNAL_b358f79a_4_k_cu_294ce057_379724cuda3std3__45__cpo5beginE
	.align		8
        /*0020*/ 	.dword	_ZN40_INTERNAL_b358f79a_4_k_cu_294ce057_379724cuda3std3__45__cpo3endE
	.align		8
        /*0028*/ 	.dword	_ZN40_INTERNAL_b358f79a_4_k_cu_294ce057_379724cuda3std3__45__cpo6cbeginE
	.align		8
        /*0030*/ 	.dword	_ZN40_INTERNAL_b358f79a_4_k_cu_294ce057_379724cuda3std3__45__cpo4cendE
	.align		8
        /*0038*/ 	.dword	_ZN40_INTERNAL_b358f79a_4_k_cu_294ce057_379724cuda3std3__442_GLOBAL__N__b358f79a_4_k_cu_294ce057_379726ignoreE
	.align		8
        /*0040*/ 	.dword	_ZN40_INTERNAL_b358f79a_4_k_cu_294ce057_379724cuda3std3__419piecewise_constructE
	.align		8
        /*0048*/ 	.dword	_ZN40_INTERNAL_b358f79a_4_k_cu_294ce057_379724cuda3std3__48in_placeE
	.align		8
        /*0050*/ 	.dword	_ZN40_INTERNAL_b358f79a_4_k_cu_294ce057_379724cuda3std6ranges3__45__cpo4swapE
	.align		8
        /*0058*/ 	.dword	_ZN40_INTERNAL_b358f79a_4_k_cu_294ce057_379724cuda3std6ranges3__45__cpo9iter_moveE
	.align		8
        /*0060*/ 	.dword	_ZN40_INTERNAL_b358f79a_4_k_cu_294ce057_379724cute7productE
	.align		8
        /*0068*/ 	.dword	_ZN40_INTERNAL_b358f79a_4_k_cu_294ce057_379724cute1_E
	.align		8
        /*0070*/ 	.dword	$str$25
	.align		8
        /*0078*/ 	.dword	$str$26
	.align		8
        /*0080*/ 	.dword	$str$27
	.align		8
        /*0088*/ 	.dword	$str$28


//--------------------- .text._ZN7cutlass13device_kernelINS_4gemm6kernel13GemmUniversalIN4cute5tupleIJiiiiEEENS1_10collective13CollectiveMmaINS1_35MainloopSm100TmaUmmaWarpSpecializedILi24ELi2ELi4ENS5_IJNS4_1CILi1EEESB_SB_EEEEENS5_IJNSA_ILi128EEESE_NSA_ILi32EEEEEENS_12float_e4m3_tENS5_IJSB_llEEENS_12float_e5m2_tESI_NS4_8TiledMMAINS4_8MMA_AtomIJNS4_10MMA_TraitsINS4_19SM100_MMA_F8F6F4_SSEJSH_SJ_fSE_SE_NS4_17integral_constantINS4_4UMMA5MajorELSQ_1EEESR_NSO_INSP_7ScaleInELSS_0EEEST_EEEEEENS4_6LayoutISC_NS5_IJNSA_ILi0EEESX_SX_EEEEENS5_IJNS4_10UnderscoreES10_S10_EEEEENS4_13SM90_TMA_LOADENS4_14ComposedLayoutINS4_7SwizzleILi3ELi4ELi3EEENS4_18smem_ptr_flag_bitsILi8EEENSW_INS5_IJSE_NSA_ILi8EEEEEENS5_IJSB_SE_EEEEEEEvNS4_8identityES13_S1D_vS1E_EENS_8epilogue10collective18CollectiveEpilogueINS1G_23Sm100TmaWarpSpecializedILi2ELi2ELi64ELb0ELb0EEEJSG_NS5_IJNSW_ISE_SB_EENSW_INSA_ILi64EEESB_EEEEESH_NS5_IJlSB_lEEESH_S1P_NS1G_6fusion15FusionCallbacksIS1K_NS1Q_17LinearCombinationISH_fSH_fLNS_15FloatRoundStyleE2EEESG_S1O_JEEENS4_5SM1004TMEM4LOAD26SM100_TMEM_LOAD_32dp32b64xES13_NS14_INS15_ILi2ELi4ELi3EEES18_NSW_INS5_IJS19_S1M_EEENS5_IJS1M_SB_EEEEEEENS4_39AutoVectorizingCopyWithAssumedAlignmentILi128EEENS4_14SM90_TMA_STOREES24_S26_S26_EEEvvEEEEvNT_6ParamsE --------------------------
	.section	.text._ZN7cutlass13device_kernelINS_4gemm6kernel13GemmUniversalIN4cute5tupleIJiiiiEEENS1_10collective13CollectiveMmaINS1_35MainloopSm100TmaUmmaWarpSpecializedILi24ELi2ELi4ENS5_IJNS4_1CILi1EEESB_SB_EEEEENS5_IJNSA_ILi128EEESE_NSA_ILi32EEEEEENS_12float_e4m3_tENS5_IJSB_llEEENS_12float_e5m2_tESI_NS4_8TiledMMAINS4_8MMA_AtomIJNS4_10MMA_TraitsINS4_19SM100_MMA_F8F6F4_SSEJSH_SJ_fSE_SE_NS4_17integral_constantINS4_4UMMA5MajorELSQ_1EEESR_NSO_INSP_7ScaleInELSS_0EEEST_EEEEEENS4_6LayoutISC_NS5_IJNSA_ILi0EEESX_SX_EEEEENS5_IJNS4_10UnderscoreES10_S10_EEEEENS4_13SM90_TMA_LOADENS4_14ComposedLayoutINS4_7SwizzleILi3ELi4ELi3EEENS4_18smem_ptr_flag_bitsILi8EEENSW_INS5_IJSE_NSA_ILi8EEEEEENS5_IJSB_SE_EEEEEEEvNS4_8identityES13_S1D_vS1E_EENS_8epilogue10collective18CollectiveEpilogueINS1G_23Sm100TmaWarpSpecializedILi2ELi2ELi64ELb0ELb0EEEJSG_NS5_IJNSW_ISE_SB_EENSW_INSA_ILi64EEESB_EEEEESH_NS5_IJlSB_lEEESH_S1P_NS1G_6fusion15FusionCallbacksIS1K_NS1Q_17LinearCombinationISH_fSH_fLNS_15FloatRoundStyleE2EEESG_S1O_JEEENS4_5SM1004TMEM4LOAD26SM100_TMEM_LOAD_32dp32b64xES13_NS14_INS15_ILi2ELi4ELi3EEES18_NSW_INS5_IJS19_S1M_EEENS5_IJS1M_SB_EEEEEEENS4_39AutoVectorizingCopyWithAssumedAlignmentILi128EEENS4_14SM90_TMA_STOREES24_S26_S26_EEEvvEEEEvNT_6ParamsE,"ax",@progbits
	.align	128
.text._ZN7cutlass13device_kernelINS_4gemm6kernel13GemmUniversalIN4cute5tupleIJiiiiEEENS1_10collective13CollectiveMmaINS1_35MainloopSm100TmaUmmaWarpSpecializedILi24ELi2ELi4ENS5_IJNS4_1CILi1EEESB_SB_EEEEENS5_IJNSA_ILi128EEESE_NSA_ILi32EEEEEENS_12float_e4m3_tENS5_IJSB_llEEENS_12float_e5m2_tESI_NS4_8TiledMMAINS4_8MMA_AtomIJNS4_10MMA_TraitsINS4_19SM100_MMA_F8F6F4_SSEJSH_SJ_fSE_SE_NS4_17integral_constantINS4_4UMMA5MajorELSQ_1EEESR_NSO_INSP_7ScaleInELSS_0EEEST_EEEEEENS4_6LayoutISC_NS5_IJNSA_ILi0EEESX_SX_EEEEENS5_IJNS4_10UnderscoreES10_S10_EEEEENS4_13SM90_TMA_LOADENS4_14ComposedLayoutINS4_7SwizzleILi3ELi4ELi3EEENS4_18smem_ptr_flag_bitsILi8EEENSW_INS5_IJSE_NSA_ILi8EEEEEENS5_IJSB_SE_EEEEEEEvNS4_8identityES13_S1D_vS1E_EENS_8epilogue10collective18CollectiveEpilogueINS1G_23Sm100TmaWarpSpecializedILi2ELi2ELi64ELb0ELb0EEEJSG_NS5_IJNSW_ISE_SB_EENSW_INSA_ILi64EEESB_EEEEESH_NS5_IJlSB_lEEESH_S1P_NS1G_6fusion15FusionCallbacksIS1K_NS1Q_17LinearCombinationISH_fSH_fLNS_15FloatRoundStyleE2EEESG_S1O_JEEENS4_5SM1004TMEM4LOAD26SM100_TMEM_LOAD_32dp32b64xES13_NS14_INS15_ILi2ELi4ELi3EEES18_NSW_INS5_IJS19_S1M_EEENS5_IJS1M_SB_EEEEEEENS4_39AutoVectorizingCopyWithAssumedAlignmentILi128EEENS4_14SM90_TMA_STOREES24_S26_S26_EEEvvEEEEvNT_6ParamsE:
        .type           _ZN7cutlass13device_kernelINS_4gemm6kernel13GemmUniversalIN4cute5tupleIJiiiiEEENS1_10collective13CollectiveMmaINS1_35MainloopSm100TmaUmmaWarpSpecializedILi24ELi2ELi4ENS5_IJNS4_1CILi1EEESB_SB_EEEEENS5_IJNSA_ILi128EEESE_NSA_ILi32EEEEEENS_12float_e4m3_tENS5_IJSB_llEEENS_12float_e5m2_tESI_NS4_8TiledMMAINS4_8MMA_AtomIJNS4_10MMA_TraitsINS4_19SM100_MMA_F8F6F4_SSEJSH_SJ_fSE_SE_NS4_17integral_constantINS4_4UMMA5MajorELSQ_1EEESR_NSO_INSP_7ScaleInELSS_0EEEST_EEEEEENS4_6LayoutISC_NS5_IJNSA_ILi0EEESX_SX_EEEEENS5_IJNS4_10UnderscoreES10_S10_EEEEENS4_13SM90_TMA_LOADENS4_14ComposedLayoutINS4_7SwizzleILi3ELi4ELi3EEENS4_18smem_ptr_flag_bitsILi8EEENSW_INS5_IJSE_NSA_ILi8EEEEEENS5_IJSB_SE_EEEEEEEvNS4_8identityES13_S1D_vS1E_EENS_8epilogue10collective18CollectiveEpilogueINS1G_23Sm100TmaWarpSpecializedILi2ELi2ELi64ELb0ELb0EEEJSG_NS5_IJNSW_ISE_SB_EENSW_INSA_ILi64EEESB_EEEEESH_NS5_IJlSB_lEEESH_S1P_NS1G_6fusion15FusionCallbacksIS1K_NS1Q_17LinearCombinationISH_fSH_fLNS_15FloatRoundStyleE2EEESG_S1O_JEEENS4_5SM1004TMEM4LOAD26SM100_TMEM_LOAD_32dp32b64xES13_NS14_INS15_ILi2ELi4ELi3EEES18_NSW_INS5_IJS19_S1M_EEENS5_IJS1M_SB_EEEEEEENS4_39AutoVectorizingCopyWithAssumedAlignmentILi128EEENS4_14SM90_TMA_STOREES24_S26_S26_EEEvvEEEEvNT_6ParamsE,@function
        .size           _ZN7cutlass13device_kernelINS_4gemm6kernel13GemmUniversalIN4cute5tupleIJiiiiEEENS1_10collective13CollectiveMmaINS1_35MainloopSm100TmaUmmaWarpSpecializedILi24ELi2ELi4ENS5_IJNS4_1CILi1EEESB_SB_EEEEENS5_IJNSA_ILi128EEESE_NSA_ILi32EEEEEENS_12float_e4m3_tENS5_IJSB_llEEENS_12float_e5m2_tESI_NS4_8TiledMMAINS4_8MMA_AtomIJNS4_10MMA_TraitsINS4_19SM100_MMA_F8F6F4_SSEJSH_SJ_fSE_SE_NS4_17integral_constantINS4_4UMMA5MajorELSQ_1EEESR_NSO_INSP_7ScaleInELSS_0EEEST_EEEEEENS4_6LayoutISC_NS5_IJNSA_ILi0EEESX_SX_EEEEENS5_IJNS4_10UnderscoreES10_S10_EEEEENS4_13SM90_TMA_LOADENS4_14ComposedLayoutINS4_7SwizzleILi3ELi4ELi3EEENS4_18smem_ptr_flag_bitsILi8EEENSW_INS5_IJSE_NSA_ILi8EEEEEENS5_IJSB_SE_EEEEEEEvNS4_8identityES13_S1D_vS1E_EENS_8epilogue10collective18CollectiveEpilogueINS1G_23Sm100TmaWarpSpecializedILi2ELi2ELi64ELb0ELb0EEEJSG_NS5_IJNSW_ISE_SB_EENSW_INSA_ILi64EEESB_EEEEESH_NS5_IJlSB_lEEESH_S1P_NS1G_6fusion15FusionCallbacksIS1K_NS1Q_17LinearCombinationISH_fSH_fLNS_15FloatRoundStyleE2EEESG_S1O_JEEENS4_5SM1004TMEM4LOAD26SM100_TMEM_LOAD_32dp32b64xES13_NS14_INS15_ILi2ELi4ELi3EEES18_NSW_INS5_IJS19_S1M_EEENS5_IJS1M_SB_EEEEEEENS4_39AutoVectorizingCopyWithAssumedAlignmentILi128EEENS4_14SM90_TMA_STOREES24_S26_S26_EEEvvEEEEvNT_6ParamsE,(.L_x_204 - _ZN7cutlass13device_kernelINS_4gemm6kernel13GemmUniversalIN4cute5tupleIJiiiiEEENS1_10collective13CollectiveMmaINS1_35MainloopSm100TmaUmmaWarpSpecializedILi24ELi2ELi4ENS5_IJNS4_1CILi1EEESB_SB_EEEEENS5_IJNSA_ILi128EEESE_NSA_ILi32EEEEEENS_12float_e4m3_tENS5_IJSB_llEEENS_12float_e5m2_tESI_NS4_8TiledMMAINS4_8MMA_AtomIJNS4_10MMA_TraitsINS4_19SM100_MMA_F8F6F4_SSEJSH_SJ_fSE_SE_NS4_17integral_constantINS4_4UMMA5MajorELSQ_1EEESR_NSO_INSP_7ScaleInELSS_0EEEST_EEEEEENS4_6LayoutISC_NS5_IJNSA_ILi0EEESX_SX_EEEEENS5_IJNS4_10UnderscoreES10_S10_EEEEENS4_13SM90_TMA_LOADENS4_14ComposedLayoutINS4_7SwizzleILi3ELi4ELi3EEENS4_18smem_ptr_flag_bitsILi8EEENSW_INS5_IJSE_NSA_ILi8EEEEEENS5_IJSB_SE_EEEEEEEvNS4_8identityES13_S1D_vS1E_EENS_8epilogue10collective18CollectiveEpilogueINS1G_23Sm100TmaWarpSpecializedILi2ELi2ELi64ELb0ELb0EEEJSG_NS5_IJNSW_ISE_SB_EENSW_INSA_ILi64EEESB_EEEEESH_NS5_IJlSB_lEEESH_S1P_NS1G_6fusion15FusionCallbacksIS1K_NS1Q_17LinearCombinationISH_fSH_fLNS_15FloatRoundStyleE2EEESG_S1O_JEEENS4_5SM1004TMEM4LOAD26SM100_TMEM_LOAD_32dp32b64xES13_NS14_INS15_ILi2ELi4ELi3EEES18_NSW_INS5_IJS19_S1M_EEENS5_IJS1M_SB_EEEEEEENS4_39AutoVectorizingCopyWithAssumedAlignmentILi128EEENS4_14SM90_TMA_STOREES24_S26_S26_EEEvvEEEEvNT_6ParamsE)
        .other          _ZN7cutlass13device_kernelINS_4gemm6kernel13GemmUniversalIN4cute5tupleIJiiiiEEENS1_10collective13CollectiveMmaINS1_35MainloopSm100TmaUmmaWarpSpecializedILi24ELi2ELi4ENS5_IJNS4_1CILi1EEESB_SB_EEEEENS5_IJNSA_ILi128EEESE_NSA_ILi32EEEEEENS_12float_e4m3_tENS5_IJSB_llEEENS_12float_e5m2_tESI_NS4_8TiledMMAINS4_8MMA_AtomIJNS4_10MMA_TraitsINS4_19SM100_MMA_F8F6F4_SSEJSH_SJ_fSE_SE_NS4_17integral_constantINS4_4UMMA5MajorELSQ_1EEESR_NSO_INSP_7ScaleInELSS_0EEEST_EEEEEENS4_6LayoutISC_NS5_IJNSA_ILi0EEESX_SX_EEEEENS5_IJNS4_10UnderscoreES10_S10_EEEEENS4_13SM90_TMA_LOADENS4_14ComposedLayoutINS4_7SwizzleILi3ELi4ELi3EEENS4_18smem_ptr_flag_bitsILi8EEENSW_INS5_IJSE_NSA_ILi8EEEEEENS5_IJSB_SE_EEEEEEEvNS4_8identityES13_S1D_vS1E_EENS_8epilogue10collective18CollectiveEpilogueINS1G_23Sm100TmaWarpSpecializedILi2ELi2ELi64ELb0ELb0EEEJSG_NS5_IJNSW_ISE_SB_EENSW_INSA_ILi64EEESB_EEEEESH_NS5_IJlSB_lEEESH_S1P_NS1G_6fusion15FusionCallbacksIS1K_NS1Q_17LinearCombinationISH_fSH_fLNS_15FloatRoundStyleE2EEESG_S1O_JEEENS4_5SM1004TMEM4LOAD26SM100_TMEM_LOAD_32dp32b64xES13_NS14_INS15_ILi2ELi4ELi3EEES18_NSW_INS5_IJS19_S1M_EEENS5_IJS1M_SB_EEEEEEENS4_39AutoVectorizingCopyWithAssumedAlignmentILi128EEENS4_14SM90_TMA_STOREES24_S26_S26_EEEvvEEEEvNT_6ParamsE,@"STO_CUDA_ENTRY STV_DEFAULT"
_ZN7cutlass13device_kernelINS_4gemm6kernel13GemmUniversalIN4cute5tupleIJiiiiEEENS1_10collective13CollectiveMmaINS1_35MainloopSm100TmaUmmaWarpSpecializedILi24ELi2ELi4ENS5_IJNS4_1CILi1EEESB_SB_EEEEENS5_IJNSA_ILi128EEESE_NSA_ILi32EEEEEENS_12float_e4m3_tENS5_IJSB_llEEENS_12float_e5m2_tESI_NS4_8TiledMMAINS4_8MMA_AtomIJNS4_10MMA_TraitsINS4_19SM100_MMA_F8F6F4_SSEJSH_SJ_fSE_SE_NS4_17integral_constantINS4_4UMMA5MajorELSQ_1EEESR_NSO_INSP_7ScaleInELSS_0EEEST_EEEEEENS4_6LayoutISC_NS5_IJNSA_ILi0EEESX_SX_EEEEENS5_IJNS4_10UnderscoreES10_S10_EEEEENS4_13SM90_TMA_LOADENS4_14ComposedLayoutINS4_7SwizzleILi3ELi4ELi3EEENS4_18smem_ptr_flag_bitsILi8EEENSW_INS5_IJSE_NSA_ILi8EEEEEENS5_IJSB_SE_EEEEEEEvNS4_8identityES13_S1D_vS1E_EENS_8epilogue10collective18CollectiveEpilogueINS1G_23Sm100TmaWarpSpecializedILi2ELi2ELi64ELb0ELb0EEEJSG_NS5_IJNSW_ISE_SB_EENSW_INSA_ILi64EEESB_EEEEESH_NS5_IJlSB_lEEESH_S1P_NS1G_6fusion15FusionCallbacksIS1K_NS1Q_17LinearCombinationISH_fSH_fLNS_15FloatRoundStyleE2EEESG_S1O_JEEENS4_5SM1004TMEM4LOAD26SM100_TMEM_LOAD_32dp32b64xES13_NS14_INS15_ILi2ELi4ELi3EEES18_NSW_INS5_IJS19_S1M_EEENS5_IJS1M_SB_EEEEEEENS4_39AutoVectorizingCopyWithAssumedAlignmentILi128EEENS4_14SM90_TMA_STOREES24_S26_S26_EEEvvEEEEvNT_6ParamsE:
[----:B------:R-:W1:Y:S01]  /*0000*/  LDC R1, c[0x0][0x37c] ;  /* 0x0000df00ff017b82 */ /* 0x000e620000000800 */
[----:B------:R-:W2:Y:S01]  /*0010*/  S2R R189, SR_TID.X ;  /* 0x0000000000bd7919 */ /* 0x000ea20000002100 */
[----:B------:R-:W3:Y:S01]  /*0020*/  LDCU.64 UR4, c[0x0][0x890] ;  /* 0x00011200ff0477ac */ /* 0x000ee20008000a00 */
[----:B------:R-:W-:Y:S02]  /*0030*/  PRMT R171, RZ, 0x7610, R171 ;  /* 0x00007610ffab7816 */ /* 0x000fe400000000ab */
[----:B------:R-:W-:Y:S01]  /*0040*/  ELECT P5, URZ, PT ;  /* 0x0000000000ff782f */ /* 0x000fe200038a0000 */
[----:B------:R-:W4:Y:S01]  /*0050*/  LDCU.64 UR46, c[0x0][0x358] ;  /* 0x00006b00ff2e77ac */ /* 0x000f220008000a00 */
[----:B---3--:R-:W-:-:S04]  /*0060*/  UISETP.NE.U32.AND UP0, UPT, UR4, URZ, UPT ;  /* 0x000000ff0400728c */ /* 0x008fc8000bf05070 */
[----:B------:R-:W-:Y:S01]  /*0070*/  UISETP.NE.AND.EX UP0, UPT, UR5, URZ, UPT, UP0 ;  /* 0x000000ff0500728c */ /* 0x000fe2000bf05300 */
[----:B--2---:R-:W-:-:S05]  /*0080*/  SHF.R.U32.HI R173, RZ, 0x5, R189 ;  /* 0x00000005ffad7819 */ /* 0x004fca00000116bd */
[----:B------:R-:W2:Y:S02]  /*0090*/  SHFL.IDX PT, R0, R173, RZ, 0x1f ;  /* 0x00001fffad007589 */ /* 0x000ea400000e0000 */
[----:B--2---:R-:W-:Y:S01]  /*00a0*/  R2UR UR8, R0 ;  /* 0x00000000000872ca */ /* 0x004fe200000e0000 */
[----:B-1--4-:R-:W-:-:S14]  /*00b0*/  BRA.U UP0, `(.L_x_0) ;  /* 0x00000001002c7547 */ /* 0x012fdc000b800000 */
[----:B------:R-:W1:Y:S02]  /*00c0*/  LDCU.64 UR6, c[0x0][0x888] ;  /* 0x00011100ff0677ac */ /* 0x000e640008000a00 */
[----:B-1----:R-:W-:-:S04]  /*00d0*/  UISETP.NE.U32.AND UP0, UPT, UR6, URZ, UPT ;  /* 0x000000ff0600728c */ /* 0x002fc8000bf05070 */
[----:B------:R-:W-:-:S09]  /*00e0*/  UISETP.NE.AND.EX UP0, UPT, UR7, URZ, UPT, UP0 ;  /* 0x000000ff0700728c */ /* 0x000fd2000bf05300 */
[----:B------:R-:W-:Y:S05]  /*00f0*/  BRA.U !UP0, `(.L_x_1) ;  /* 0x0000000108107547 */ /* 0x000fea000b800000 */
[----:B------:R-:W1:Y:S02]  /*0100*/  LDC.64 R2, c[0x0][0x888] ;  /* 0x00022200ff027b82 */ /* 0x000e640000000a00 */
[----:B-1----:R1:W5:Y:S01]  /*0110*/  LDG.E R81, desc[UR46][R2.64] ;  /* 0x0000002e02517981 */ /* 0x002362000c1e1900 */
[----:B------:R-:W-:Y:S01]  /*0120*/  HFMA2 R171, -RZ, RZ, 0, 5.9604644775390625e-08 ;  /* 0x00000001ffab7431 */ /* 0x000fe200000001ff */
[----:B------:R-:W-:Y:S05]  /*0130*/  BRA `(.L_x_0) ;  /* 0x00000000000c7947 */ /* 0x000fea0003800000 */
.L_x_1:
[----:B------:R-:W1:Y:S01]  /*0140*/  LDCU UR6, c[0x0][0x880] ;  /* 0x00011000ff0677ac */ /* 0x000e620008000800 */
[----:B------:R-:W-:Y:S01]  /*0150*/  HFMA2 R171, -RZ, RZ, 0, 5.9604644775390625e-08 ;  /* 0x00000001ffab7431 */ /* 0x000fe200000001ff */
[----:B-1----:R-:W-:-:S07]  /*0160*/  MOV R81, UR6 ;  /* 0x0000000600517c02 */ /* 0x002fce0008000f00 */
.L_x_0:
[----:B------:R-:W2:Y:S02]  /*0170*/  LDCU.64 UR6, c[0x0][0x8b0] ;  /* 0x00011600ff0677ac */ /* 0x000ea40008000a00 */
[----:B--2---:R-:W-:-:S04]  /*0180*/  UISETP.NE.U32.AND UP0, UPT, UR6, URZ, UPT ;  /* 0x000000ff0600728c */ /* 0x004fc8000bf05070 */
[----:B------:R-:W-:-:S09]  /*0190*/  UISETP.NE.AND.EX UP0, UPT, UR7, URZ, UPT, UP0 ;  /* 0x000000ff0700728c */ /* 0x000fd2000bf05300 */
[----:B------:R-:W-:Y:S05]  /*01a0*/  BRA.U UP0, `(.L_x_2) ;  /* 0x0000000100247547 */ /* 0x000fea000b800000 */
[----:B------:R-:W2:Y:S02]  /*01b0*/  LDCU.64 UR6, c[0x0][0x8a8] ;  /* 0x00011500ff0677ac */ /* 0x000ea40008000a00 */
[----:B--2---:R-:W-:-:S04]  /*01c0*/  UISETP.NE.U32.AND UP0, UPT, UR6, URZ, UPT ;  /* 0x000000ff0600728c */ /* 0x004fc8000bf05070 */
[----:B------:R-:W-:-:S09]  /*01d0*/  UISETP.NE.AND.EX UP0, UPT, UR7, URZ, UPT, UP0 ;  /* 0x000000ff0700728c */ /* 0x000fd2000bf05300 */
[----:B------:R-:W-:Y:S05]  /*01e0*/  BRA.U !UP0, `(.L_x_3) ;  /* 0x00000001080c7547 */ /* 0x000fea000b800000 */
[----:B------:R-:W2:Y:S02]  /*01f0*/  LDC.64 R78, c[0x0][0x8a8] ;  /* 0x00022a00ff4e7b82 */ /* 0x000ea40000000a00 */
[----:B--2---:R2:W5:Y:S01]  /*0200*/  LDG.E R78, desc[UR46][R78.64] ;  /* 0x0000002e4e4e7981 */ /* 0x004562000c1e1900 */
[----:B------:R-:W-:Y:S05]  /*0210*/  BRA `(.L_x_2) ;  /* 0x0000000000087947 */ /* 0x000fea0003800000 */
.L_x_3:
[----:B------:R-:W2:Y:S02]  /*0220*/  LDCU UR6, c[0x0][0x8a0] ;  /* 0x00011400ff0677ac */ /* 0x000ea40008000800 */
[----:B--2---:R-:W-:Y:S02]  /*0230*/  MOV R78, UR6 ;  /* 0x00000006004e7c02 */ /* 0x004fe40008000f00 */
.L_x_2:
[----:B------:R-:W-:Y:S01]  /*0240*/  IMAD.U32 R0, RZ, RZ, UR8 ;  /* 0x00000008ff007e24 */ /* 0x000fe2000f8e00ff */
[----:B------:R-:W-:Y:S04]  /*0250*/  BSSY.RECONVERGENT B0, `(.L_x_4) ;  /* 0x000000c000007945 */ /* 0x000fe80003800200 */
[C---:B------:R-:W-:Y:S02]  /*0260*/  ISETP.NE.OR P1, PT, R0.reuse, 0x1, !P5 ;  /* 0x000000010000780c */ /* 0x040fe40006f25670 */
[----:B------:R-:W-:-:S11]  /*0270*/  ISETP.NE.OR P0, PT, R0, 0x3, !P5 ;  /* 0x000000030000780c */ /* 0x000fd60006f05670 */
[----:B------:R-:W-:Y:S05]  /*0280*/  @P1 BRA `(.L_x_5) ;  /* 0x0000000000201947 */ /* 0x000fea0003800000 */
[----:B------:R-:W3:Y:S02]  /*0290*/  LDCU.64 UR6, c[0x0][0x348] ;  /* 0x00006900ff0677ac */ /* 0x000ee40008000a00 */
[----:B---3--:R-:W-:Y:S02]  /*02a0*/  UIADD3 UR10, UP1, UPT, UR6, 0x80, URZ ;  /* 0x00000080060a7890 */ /* 0x008fe4000ff3e0ff */
[----:B------:R-:W-:Y:S02]  /*02b0*/  UIADD3 UR6, UP0, UPT, UR6, 0x180, URZ ;  /* 0x0000018006067890 */ /* 0x000fe4000ff1e0ff */
[----:B------:R-:W-:Y:S02]  /*02c0*/  UIADD3.X UR11, UPT, UPT, URZ, UR7, URZ, UP1, !UPT ;  /* 0x00000007ff0b7290 */ /* 0x000fe40008ffe4ff */
[----:B------:R-:W-:-:S07]  /*02d0*/  UIADD3.X UR7, UPT, UPT, URZ, UR7, URZ, UP0, !UPT ;  /* 0x00000007ff077290 */ /* 0x000fce00087fe4ff */
[----:B------:R3:W-:Y:S02]  /*02e0*/  UTMACCTL.PF [UR10] ;  /* 0x000000000a0079b9 */ /* 0x0007e40008040000 */
[----:B------:R3:W-:Y:S02]  /*02f0*/  UTMACCTL.PF [UR6] ;  /* 0x00000000060079b9 */ /* 0x0007e40008040000 */
[----:B---3--:R-:W-:Y:S01]  /*0300*/  NOP ;  /* 0x0000000000007918 */ /* 0x008fe20000000000 */
.L_x_5:
[----:B------:R-:W-:Y:S05]  /*0310*/  BSYNC.RECONVERGENT B0 ;  /* 0x0000000000007941 */ /* 0x000fea0003800200 */
.L_x_4:
[----:B------:R-:W-:Y:S04]  /*0320*/  BSSY.RECONVERGENT B0, `(.L_x_6) ;  /* 0x000000a000007945 */ /* 0x000fe80003800200 */
        /* <DEDUP_REMOVED lines=9> */
.L_x_7:
[----:B------:R-:W-:Y:S05]  /*03c0*/  BSYNC.RECONVERGENT B0 ;  /* 0x0000000000007941 */ /* 0x000fea0003800200 */
.L_x_6:
[----:B------:R-:W3:Y:S01]  /*03d0*/  LDCU.64 UR6, c[0x0][0x888] ;  /* 0x00011100ff0677ac */ /* 0x000ee20008000a00 */
[----:B------:R-:W-:Y:S02]  /*03e0*/  UISETP.EQ.U32.AND UP1, UPT, UR4, URZ, UPT ;  /* 0x000000ff0400728c */ /* 0x000fe4000bf22070 */
[----:B------:R-:W-:Y:S02]  /*03f0*/  UPLOP3.LUT UP2, UPT, UPT, UPT, UPT, 0x80, 0x8 ;  /* 0x000000000008789c */ /* 0x000fe40003f4f070 */
[----:B---3--:R-:W-:-:S04]  /*0400*/  UISETP.NE.U32.AND UP0, UPT, UR6, URZ, UPT ;  /* 0x000000ff0600728c */ /* 0x008fc8000bf05070 */
[----:B------:R-:W-:-:S04]  /*0410*/  UISETP.NE.AND.EX UP0, UPT, UR7, URZ, UPT, UP0 ;  /* 0x000000ff0700728c */ /* 0x000fc8000bf05300 */
[----:B------:R-:W-:-:S04]  /*0420*/  UISETP.EQ.OR.EX UP3, UPT, UR5, URZ, !UP0, UP1 ;  /* 0x000000ff0500728c */ /* 0x000fc8000c762710 */
[----:B------:R-:W-:-:S05]  /*0430*/  UP2UR UR50, UPR, URZ, 0x8 ;  /* 0x00000008ff327883 */ /* 0x000fca0008000000 */
[----:B------:R-:W-:Y:S07]  /*0440*/  BRA.U !UP3, `(.L_x_8) ;  /* 0x000000010b207547 */ /* 0x000fee000b800000 */
[----:B------:R-:W-:Y:S01]  /*0450*/  UISETP.NE.U32.AND UP2, UPT, UR4, URZ, UPT ;  /* 0x000000ff0400728c */ /* 0x000fe2000bf45070 */
[----:B-----5:R-:W-:Y:S01]  /*0460*/  FSETP.NEU.AND P0, PT, R81, RZ, PT ;  /* 0x000000ff5100720b */ /* 0x020fe20003f0d000 */
[----:B------:R-:W-:Y:S02]  /*0470*/  USEL UR4, URZ, 0xffffffff, UP0 ;  /* 0xffffffffff047887 */ /* 0x000fe40008000000 */
[----:B------:R-:W-:-:S10]  /*0480*/  UISETP.NE.AND.EX UP2, UPT, UR5, URZ, UPT, UP2 ;  /* 0x000000ff0500728c */ /* 0x000fd4000bf45320 */
[----:B------:R-:W-:Y:S01]  /*0490*/  VOTEU.ANY UP1, P0 ;  /* 0x0000000000ff7886 */ /* 0x000fe20000020100 */
[----:B------:R-:W-:-:S04]  /*04a0*/  @!UP2 USEL UR4, URZ, 0xffffffff, UP1 ;  /* 0xffffffffff04a887 */ /* 0x000fc80008800000 */
[----:B------:R-:W-:-:S04]  /*04b0*/  ULOP3.LUT UR4, UR4, 0x1, URZ, 0xc0, !UPT ;  /* 0x0000000104047892 */ /* 0x000fc8000f8ec0ff */
[----:B------:R-:W-:-:S11]  /*04c0*/  UISETP.NE.U32.AND UP2, UPT, UR4, 0x1, UPT ;  /* 0x000000010400788c */ /* 0x000fd6000bf45070 */
.L_x_8:
[----:B-1----:R-:W1:Y:S01]  /*04d0*/  SHFL.IDX PT, R2, R173, RZ, 0x1f ;  /* 0x00001fffad027589 */ /* 0x002e6200000e0000 */
[----:B------:R-:W-:-:S04]  /*04e0*/  UISETP.NE.AND UP1, UPT, UR8, 0x2, UPT ;  /* 0x000000020800788c */ /* 0x000fc8000bf25270 */
[----:B------:R-:W-:Y:S01]  /*04f0*/  USEL UR6, URZ, 0x1, UP1 ;  /* 0x00000001ff067887 */ /* 0x000fe20008800000 */
[----:B-1----:R-:W-:-:S13]  /*0500*/  ISETP.NE.AND P0, PT, R2, RZ, PT ;  /* 0x000000ff0200720c */ /* 0x002fda0003f05270 */
[----:B------:R-:W-:Y:S05]  /*0510*/  @P0 BRA `(.L_x_9) ;  /* 0x0000000000f40947 */ /* 0x000fea0003800000 */
[----:B------:R-:W-:Y:S01]  /*0520*/  ELECT P0, URZ, PT ;  /* 0x0000000000ff782f */ /* 0x000fe20003800000 */
[----:B------:R-:W-:-:S12]  /*0530*/  BSSY.RECONVERGENT B0, `(.L_x_9) ;  /* 0x000003b000007945 */ /* 0x000fd80003800200 */
[----:B------:R-:W-:Y:S05]  /*0540*/  @!P0 BRA `(.L_x_10) ;  /* 0x0000000000e48947 */ /* 0x000fea0003800000 */
[----:B------:R-:W1:Y:S01]  /*0550*/  S2UR UR5, SR_CgaCtaId ;  /* 0x00000000000579c3 */ /* 0x000e620000008800 */
[----:B------:R-:W-:Y:S01]  /*0560*/  UMOV UR7, 0x400 ;  /* 0x0000040000077882 */ /* 0x000fe20000000000 */
[----:B------:R-:W-:Y:S02]  /*0570*/  UMOV UR4, 0x1 ;  /* 0x0000000100047882 */ /* 0x000fe40000000000 */
[----:B------:R-:W-:-:S04]  /*0580*/  UIADD3 UR10, UPT, UPT, -UR4, 0x100000, URZ ;  /* 0x00100000040a7890 */ /* 0x000fc8000fffe1ff */
[----:B------:R-:W-:Y:S02]  /*0590*/  USHF.L.U32 UR11, UR10, 0xb, URZ ;  /* 0x0000000b0a0b7899 */ /* 0x000fe400080006ff */
[----:B------:R-:W-:Y:S02]  /*05a0*/  USHF.L.U32 UR10, UR10, 0x1, URZ ;  /* 0x000000010a0a7899 */ /* 0x000fe400080006ff */
[----:B-1----:R-:W-:Y:S01]  /*05b0*/  ULEA UR5, UR5, UR7, 0x18 ;  /* 0x0000000705057291 */ /* 0x002fe2000f8ec0ff */
[----:B------:R-:W1:Y:S11]  /*05c0*/  FENCE.VIEW.ASYNC.S ;  /* 0x00000000000073c6 */ /* 0x000e760000000000 */
[----:B-1----:R1:W3:Y:S01]  /*05d0*/  SYNCS.EXCH.64 URZ, [UR5], UR10 ;  /* 0x0000000a05ff75b2 */ /* 0x0022e20008000100 */
[----:B------:R1:W4:Y:S01]  /*05e0*/  SYNCS.EXCH.64 URZ, [UR5+0xc0], UR10 ;  /* 0x0000c00a05ff75b2 */ /* 0x0003220008000100 */
[----:B------:R1:W1:Y:S01]  /*05f0*/  SYNCS.EXCH.64 URZ, [UR5+0x8], UR10 ;  /* 0x0000080a05ff75b2 */ /* 0x0002620008000100 */
        /* <DEDUP_REMOVED lines=45> */
[----:B---34-:R-:W-:Y:S01]  /*08d0*/  NOP ;  /* 0x0000000000007918 */ /* 0x018fe20000000000 */
.L_x_10:
[----:B-1----:R-:W-:Y:S05]  /*08e0*/  BSYNC.RECONVERGENT B0 ;  /* 0x0000000000007941 */ /* 0x002fea0003800200 */
.L_x_9:
[----:B------:R-:W1:Y:S01]  /*08f0*/  SHFL.IDX PT, R2, R173, RZ, 0x1f ;  /* 0x00001fffad027589 */ /* 0x000e6200000e0000 */
[----:B------:R-:W-:Y:S01]  /*0900*/  NOP ;  /* 0x0000000000007918 */ /* 0x000fe20000000000 */
[----:B-1----:R-:W-:-:S13]  /*0910*/  ISETP.NE.AND P0, PT, R2, 0x1, PT ;  /* 0x000000010200780c */ /* 0x002fda0003f05270 */
[----:B------:R-:W-:Y:S05]  /*0920*/  @P0 BRA `(.L_x_11) ;  /* 0x0000000000480947 */ /* 0x000fea0003800000 */
[----:B------:R-:W1:Y:S01]  /*0930*/  S2UR UR7, SR_CgaCtaId ;  /* 0x00000000000779c3 */ /* 0x000e620000008800 */
[----:B------:R-:W-:Y:S01]  /*0940*/  UMOV UR9, 0x400 ;  /* 0x0000040000097882 */ /* 0x000fe20000000000 */
[----:B------:R-:W-:Y:S01]  /*0950*/  UMOV UR5, 0x20 ;  /* 0x0000002000057882 */ /* 0x000fe20000000000 */
[----:B------:R-:W-:Y:S01]  /*0960*/  UMOV UR4, 0x80 ;  /* 0x0000008000047882 */ /* 0x000fe20000000000 */
[----:B------:R-:W-:-:S04]  /*0970*/  UIADD3 UR10, UPT, UPT, -UR5, 0x100000, URZ ;  /* 0x00100000050a7890 */ /* 0x000fc8000fffe1ff */
[----:B------:R-:W-:Y:S02]  /*0980*/  USHF.L.U32 UR11, UR10, 0xb, URZ ;  /* 0x0000000b0a0b7899 */ /* 0x000fe400080006ff */
[----:B------:R-:W-:Y:S02]  /*0990*/  USHF.L.U32 UR10, UR10, 0x1, URZ ;  /* 0x000000010a0a7899 */ /* 0x000fe400080006ff */
[----:B------:R-:W-:-:S04]  /*09a0*/  UIADD3 UR4, UPT, UPT, -UR4, 0x100000, URZ ;  /* 0x0010000004047890 */ /* 0x000fc8000fffe1ff */
[----:B------:R-:W-:Y:S02]  /*09b0*/  USHF.L.U32 UR5, UR4, 0xb, URZ ;  /* 0x0000000b04057899 */ /* 0x000fe400080006ff */
[----:B------:R-:W-:Y:S01]  /*09c0*/  USHF.L.U32 UR4, UR4, 0x1, URZ ;  /* 0x0000000104047899 */ /* 0x000fe200080006ff */
[----:B------:R-:W-:Y:S01]  /*09d0*/  ELECT P0, URZ, PT ;  /* 0x0000000000ff782f */ /* 0x000fe20003800000 */
[----:B-1----:R-:W-:Y:S01]  /*09e0*/  ULEA UR7, UR7, UR9, 0x18 ;  /* 0x0000000907077291 */ /* 0x002fe2000f8ec0ff */
[----:B------:R-:W1:Y:S11]  /*09f0*/  FENCE.VIEW.ASYNC.S ;  /* 0x00000000000073c6 */ /* 0x000e760000000000 */
[----:B-1----:R1:W3:Y:S01]  /*0a00*/  SYNCS.EXCH.64 URZ, [UR7+0x180], UR10 ;  /* 0x0001800a07ff75b2 */ /* 0x0022e20008000100 */
[----:B------:R1:W4:Y:S01]  /*0a10*/  SYNCS.EXCH.64 URZ, [UR7+0x190], UR4 ;  /* 0x0001900407ff75b2 */ /* 0x0003220008000100 */
[----:B------:R1:W1:Y:S01]  /*0a20*/  SYNCS.EXCH.64 URZ, [UR7+0x188], UR10 ;  /* 0x0001880a07ff75b2 */ /* 0x0002620008000100 */
[----:B------:R1:W1:Y:S01]  /*0a30*/  SYNCS.EXCH.64 URZ, [UR7+0x198], UR4 ;  /* 0x0001980407ff75b2 */ /* 0x0002620008000100 */
[----:B------:R-:W-:Y:S01]  /*0a40*/  NOP ;  /* 0x0000000000007918 */ /* 0x000fe20000000000 */
.L_x_11:
[----:B------:R-:W2:Y:S01]  /*0a50*/  SHFL.IDX PT, R2, R173, RZ, 0x1f ;  /* 0x00001fffad027589 */ /* 0x000ea200000e0000 */
[----:B------:R-:W-:Y:S01]  /*0a60*/  NOP ;  /* 0x0000000000007918 */ /* 0x000fe20000000000 */
[----:B--2---:R-:W-:-:S13]  /*0a70*/  ISETP.NE.AND P0, PT, R2, 0x3, PT ;  /* 0x000000030200780c */ /* 0x004fda0003f05270 */
[----:B------:R-:W-:Y:S05]  /*0a80*/  @P0 BRA `(.L_x_12) ;  /* 0x0000000000300947 */ /* 0x000fea0003800000 */
[----:B-1----:R-:W1:Y:S01]  /*0a90*/  S2UR UR5, SR_CgaCtaId ;  /* 0x00000000000579c3 */ /* 0x002e620000008800 */
[----:B------:R-:W-:Y:S01]  /*0aa0*/  UMOV UR7, 0x400 ;  /* 0x0000040000077882 */ /* 0x000fe20000000000 */
[----:B------:R-:W-:Y:S01]  /*0ab0*/  UMOV UR4, 0x20 ;  /* 0x0000002000047882 */ /* 0x000fe20000000000 */
[----:B------:R-:W-:Y:S01]  /*0ac0*/  ELECT P0, URZ, PT ;  /* 0x0000000000ff782f */ /* 0x000fe20003800000 */
[----:B------:R-:W-:-:S04]  /*0ad0*/  UIADD3 UR10, UPT, UPT, -UR4, 0x100000, URZ ;  /* 0x00100000040a7890 */ /* 0x000fc8000fffe1ff */
[----:B------:R-:W-:Y:S02]  /*0ae0*/  USHF.L.U32 UR11, UR10, 0xb, URZ ;  /* 0x0000000b0a0b7899 */ /* 0x000fe400080006ff */
[----:B------:R-:W-:Y:S02]  /*0af0*/  USHF.L.U32 UR10, UR10, 0x1, URZ ;  /* 0x000000010a0a7899 */ /* 0x000fe400080006ff */
[----:B-1----:R-:W-:Y:S01]  /*0b00*/  ULEA UR5, UR5, UR7, 0x18 ;  /* 0x0000000705057291 */ /* 0x002fe2000f8ec0ff */
[----:B------:R-:W1:Y:S11]  /*0b10*/  FENCE.VIEW.ASYNC.S ;  /* 0x00000000000073c6 */ /* 0x000e760000000000 */
[----:B-1----:R2:W1:Y:S01]  /*0b20*/  SYNCS.EXCH.64 URZ, [UR5+0x1a0], UR10 ;  /* 0x0001a00a05ff75b2 */ /* 0x0024620008000100 */
[----:B------:R2:W1:Y:S02]  /*0b30*/  SYNCS.EXCH.64 URZ, [UR5+0x1a8], UR10 ;  /* 0x0001a80a05ff75b2 */ /* 0x0004640008000100 */
[----:B--2---:R-:W-:Y:S01]  /*0b40*/  NOP ;  /* 0x0000000000007918 */ /* 0x004fe20000000000 */
.L_x_12:
[----:B------:R-:W2:Y:S01]  /*0b50*/  SHFL.IDX PT, R2, R173, RZ, 0x1f ;  /* 0x00001fffad027589 */ /* 0x000ea200000e0000 */
[----:B------:R-:W-:Y:S01]  /*0b60*/  NOP ;  /* 0x0000000000007918 */ /* 0x000fe20000000000 */
[----:B--2---:R-:W-:-:S13]  /*0b70*/  ISETP.NE.AND P0, PT, R2, 0x4, PT ;  /* 0x000000040200780c */ /* 0x004fda0003f05270 */
[----:B------:R-:W-:Y:S05]  /*0b80*/  @P0 BRA `(.L_x_13) ;  /* 0x00000000004c0947 */ /* 0x000fea0003800000 */
[----:B-1----:R-:W1:Y:S01]  /*0b90*/  S2UR UR5, SR_CgaCtaId ;  /* 0x00000000000579c3 */ /* 0x002e620000008800 */
[----:B------:R-:W-:Y:S01]  /*0ba0*/  UMOV UR9, 0x100 ;  /* 0x0000010000097882 */ /* 0x000fe20000000000 */
[----:B------:R-:W-:Y:S01]  /*0bb0*/  UMOV UR7, 0x400 ;  /* 0x0000040000077882 */ /* 0x000fe20000000000 */
[----:B------:R-:W-:Y:S01]  /*0bc0*/  USEL UR9, UR9, 0xe0, UP2 ;  /* 0x000000e009097887 */ /* 0x000fe20009000000 */
[----:B------:R-:W-:Y:S01]  /*0bd0*/  UMOV UR4, 0x1 ;  /* 0x0000000100047882 */ /* 0x000fe20000000000 */
[----:B------:R-:W-:Y:S01]  /*0be0*/  ELECT P0, URZ, PT ;  /* 0x0000000000ff782f */ /* 0x000fe20003800000 */
[----:B------:R-:W-:-:S04]  /*0bf0*/  UIADD3 UR10, UPT, UPT, -UR4, 0x100000, URZ ;  /* 0x00100000040a7890 */ /* 0x000fc8000fffe1ff */
[----:B------:R-:W-:Y:S02]  /*0c00*/  USHF.L.U32 UR11, UR10, 0xb, URZ ;  /* 0x0000000b0a0b7899 */ /* 0x000fe400080006ff */
[----:B------:R-:W-:Y:S02]  /*0c10*/  USHF.L.U32 UR10, UR10, 0x1, URZ ;  /* 0x000000010a0a7899 */ /* 0x000fe400080006ff */
[----:B------:R-:W-:-:S04]  /*0c20*/  UIADD3 UR12, UPT, UPT, -UR9, 0x100000, URZ ;  /* 0x00100000090c7890 */ /* 0x000fc8000fffe1ff */
[----:B------:R-:W-:Y:S02]  /*0c30*/  USHF.L.U32 UR13, UR12, 0xb, URZ ;  /* 0x0000000b0c0d7899 */ /* 0x000fe400080006ff */
[----:B------:R-:W-:Y:S02]  /*0c40*/  USHF.L.U32 UR12, UR12, 0x1, URZ ;  /* 0x000000010c0c7899 */ /* 0x000fe400080006ff */
[----:B-1----:R-:W-:Y:S01]  /*0c50*/  ULEA UR5, UR5, UR7, 0x18 ;  /* 0x0000000705057291 */ /* 0x002fe2000f8ec0ff */
[----:B------:R-:W1:Y:S11]  /*0c60*/  FENCE.VIEW.ASYNC.S ;  /* 0x00000000000073c6 */ /* 0x000e760000000000 */
[----:B-1----:R2:W1:Y:S01]  /*0c70*/  SYNCS.EXCH.64 URZ, [UR5+0x1b0], UR10 ;  /* 0x0001b00a05ff75b2 */ /* 0x0024620008000100 */
[----:B------:R2:W1:Y:S01]  /*0c80*/  SYNCS.EXCH.64 URZ, [UR5+0x1c0], UR12 ;  /* 0x0001c00c05ff75b2 */ /* 0x0004620008000100 */
[----:B------:R2:W1:Y:S01]  /*0c90*/  SYNCS.EXCH.64 URZ, [UR5+0x1b8], UR10 ;  /* 0x0001b80a05ff75b2 */ /* 0x0004620008000100 */
[----:B------:R2:W1:Y:S02]  /*0ca0*/  SYNCS.EXCH.64 URZ, [UR5+0x1c8], UR12 ;  /* 0x0001c80c05ff75b2 */ /* 0x0004640008000100 */
[----:B--2---:R-:W-:Y:S01]  /*0cb0*/  NOP ;  /* 0x0000000000007918 */ /* 0x004fe20000000000 */
.L_x_13:
[----:B------:R-:W2:Y:S01]  /*0cc0*/  SHFL.IDX PT, R2, R173, RZ, 0x1f ;  /* 0x00001fffad027589 */ /* 0x000ea200000e0000 */
[----:B------:R-:W-:Y:S01]  /*0cd0*/  NOP ;  /* 0x0000000000007918 */ /* 0x000fe20000000000 */
[----:B--2---:R-:W-:-:S13]  /*0ce0*/  ISETP.NE.AND P0, PT, R2, 0x5, PT ;  /* 0x000000050200780c */ /* 0x004fda0003f05270 */
[----:B------:R-:W-:Y:S05]  /*0cf0*/  @P0 BRA `(.L_x_14) ;  /* 0x0000000000580947 */ /* 0x000fea0003800000 */
[----:B-1----:R-:W1:Y:S01]  /*0d00*/  S2UR UR7, SR_CgaCtaId ;  /* 0x00000000000779c3 */ /* 0x002e620000008800 */
        /* <DEDUP_REMOVED lines=12> */
[----:B-1----:R2:W1:Y:S01]  /*0dd0*/  SYNCS.EXCH.64 URZ, [UR7+0x1d0], UR10 ;  /* 0x0001d00a07ff75b2 */ /* 0x0024620008000100 */
[----:B------:R2:W1:Y:S01]  /*0de0*/  SYNCS.EXCH.64 URZ, [UR7+0x1f0], UR4 ;  /* 0x0001f00407ff75b2 */ /* 0x0004620008000100 */
[----:B------:R2:W1:Y:S01]  /*0df0*/  SYNCS.EXCH.64 URZ, [UR7+0x1d8], UR10 ;  /* 0x0001d80a07ff75b2 */ /* 0x0004620008000100 */
[----:B------:R2:W1:Y:S01]  /*0e00*/  SYNCS.EXCH.64 URZ, [UR7+0x1f8], UR4 ;  /* 0x0001f80407ff75b2 */ /* 0x0004620008000100 */
[----:B------:R2:W1:Y:S01]  /*0e10*/  SYNCS.EXCH.64 URZ, [UR7+0x1e0], UR10 ;  /* 0x0001e00a07ff75b2 */ /* 0x0004620008000100 */
[----:B------:R2:W1:Y:S01]  /*0e20*/  SYNCS.EXCH.64 URZ, [UR7+0x200], UR4 ;  /* 0x0002000407ff75b2 */ /* 0x0004620008000100 */
[----:B------:R2:W1:Y:S01]  /*0e30*/  SYNCS.EXCH.64 URZ, [UR7+0x1e8], UR10 ;  /* 0x0001e80a07ff75b2 */ /* 0x0004620008000100 */
[----:B------:R2:W1:Y:S02]  /*0e40*/  SYNCS.EXCH.64 URZ, [UR7+0x208], UR4 ;  /* 0x0002080407ff75b2 */ /* 0x0004640008000100 */
[----:B--2---:R-:W-:Y:S01]  /*0e50*/  NOP ;  /* 0x0000000000007918 */ /* 0x004fe20000000000 */
.L_x_14:
        /* <DEDUP_REMOVED lines=18> */
.L_x_15:
[----:B-1----:R-:W1:Y:S01]  /*0f80*/  S2UR UR5, SR_CTAID.X ;  /* 0x00000000000579c3 */ /* 0x002e620000002500 */
[----:B------:R-:W-:-:S05]  /*0f90*/  CS2R.32 R170, SR_CgaSize ;  /* 0x0000000000aa7805 */ /* 0x000fca0000008a00 */
[----:B------:R-:W-:-:S05]  /*0fa0*/  IMAD R170, R170, -0xa0, RZ ;  /* 0xffffff60aaaa7824 */ /* 0x000fca00078e02ff */
[----:B------:R-:W-:-:S14]  /*0fb0*/  R2UR UR9, R170 ;  /* 0x00000000aa0972ca */ /* 0x000fdc00000e0000 */
[----:B------:R-:W2:Y:S01]  /*0fc0*/  LDCU UR9, c[0x0][UR9+0x2b0] ;  /* 0x00005600090977ac */ /* 0x000ea20008000800 */
[----:B------:R-:W-:Y:S01]  /*0fd0*/  NOP ;  /* 0x0000000000007918 */ /* 0x000fe20000000000 */
[----:B------:R-:W-:-:S05]  /*0fe0*/  CS2R.32 R170, SR_CgaSize ;  /* 0x0000000000aa7805 */ /* 0x000fca0000008a00 */
[----:B------:R-:W-:-:S05]  /*0ff0*/  IMAD R170, R170, -0xa0, RZ ;  /* 0xffffff60aaaa7824 */ /* 0x000fca00078e02ff */
[----:B------:R-:W-:-:S14]  /*1000*/  R2UR UR7, R170 ;  /* 0x00000000aa0772ca */ /* 0x000fdc00000e0000 */
[----:B------:R-:W3:Y:S01]  /*1010*/  LDCU UR7, c[0x0][UR7+0x2b4] ;  /* 0x00005680070777ac */ /* 0x000ee20008000800 */
[----:B------:R-:W4:Y:S08]  /*1020*/  S2UR UR4, SR_CTAID.Y ;  /* 0x00000000000479c3 */ /* 0x000f300000002600 */
[----:B------:R-:W3:Y:S01]  /*1030*/  LDC R9, c[0x0][0xb24] ;  /* 0x0002c900ff097b82 */ /* 0x000ee20000000800 */
[----:B-1----:R-:W-:-:S02]  /*1040*/  I2FP.F32.U32 R5, UR5 ;  /* 0x0000000500057c45 */ /* 0x002fc40008201000 */
[----:B------:R-:W-:-:S05]  /*1050*/  CS2R.32 R3, SR_CgaSize ;  /* 0x0000000000037805 */ /* 0x000fca0000008a00 */
[----:B------:R-:W-:-:S06]  /*1060*/  IMAD R3, R3, -0xa0, RZ ;  /* 0xffffff6003037824 */ /* 0x000fcc00078e02ff */
[----:B------:R-:W1:Y:S01]  /*1070*/  LDC R3, c[0x0][R3+0x2a0] ;  /* 0x0000a80003037b82 */ /* 0x000e620000000800 */
[----:B------:R-:W-:Y:S01]  /*1080*/  MOV R21, UR5 ;  /* 0x0000000500157c02 */ /* 0x000fe20008000f00 */
[----:B--2---:R-:W-:Y:S01]  /*1090*/  FMUL R5, R5, UR9 ;  /* 0x0000000905057c20 */ /* 0x004fe20008400000 */
[----:B----4-:R-:W-:Y:S02]  /*10a0*/  I2FP.F32.U32 R4, UR4 ;  /* 0x0000000400047c45 */ /* 0x010fe40008201000 */
[----:B------:R-:W-:-:S05]  /*10b0*/  CS2R.32 R2, SR_CgaSize ;  /* 0x0000000000027805 */ /* 0x000fca0000008a00 */
[----:B------:R-:W-:-:S06]  /*10c0*/  IMAD R2, R2, -0xa0, RZ ;  /* 0xffffff6002027824 */ /* 0x000fcc00078e02ff */
[----:B------:R-:W2:Y:S01]  /*10d0*/  LDC R2, c[0x0][R2+0x2a4] ;  /* 0x0000a90002027b82 */ /* 0x000ea20000000800 */
[----:B------:R-:W4:Y:S01]  /*10e0*/  F2I.U32.TRUNC.NTZ R170, R5 ;  /* 0x0000000500aa7305 */ /* 0x000f22000020f000 */
[----:B------:R-:W-:Y:S01]  /*10f0*/  MOV R20, UR4 ;  /* 0x0000000400147c02 */ /* 0x000fe20008000f00 */
[----:B---3--:R-:W-:-:S05]  /*1100*/  FMUL R4, R4, UR7 ;  /* 0x0000000704047c20 */ /* 0x008fca0008400000 */
[----:B------:R-:W-:Y:S01]  /*1110*/  BAR.SYNC.DEFER_BLOCKING 0x0 ;  /* 0x0000000000007b1d */ /* 0x000fe20000010000 */
[----:B------:R-:W-:-:S05]  /*1120*/  ISETP.GE.AND P0, PT, R9, 0x1, PT ;  /* 0x000000010900780c */ /* 0x000fca0003f06270 */
[----:B------:R-:W3:Y:S02]  /*1130*/  F2I.U32.TRUNC.NTZ R147, R4 ;  /* 0x0000000400937305 */ /* 0x000ee4000020f000 */
[----:B------:R-:W2:Y:S01]  /*1140*/  S2UR UR36, SR_CTAID.Z ;  /* 0x00000000002479c3 */ /* 0x000ea20000002700 */
[----:B----4-:R-:W-:-:S05]  /*1150*/  IADD3 R170, PT, PT, -R170, RZ, RZ ;  /* 0x000000ffaaaa7210 */ /* 0x010fca0007ffe1ff */
[----:B-1----:R-:W-:Y:S01]  /*1160*/  IMAD R170, R3, R170, UR5 ;  /* 0x0000000503aa7e24 */ /* 0x002fe2000f8e02aa */
[----:B---3--:R-:W-:-:S05]  /*1170*/  IADD3 R147, PT, PT, -R147, RZ, RZ ;  /* 0x000000ff93937210 */ /* 0x008fca0007ffe1ff */
[----:B--2---:R-:W-:Y:S01]  /*1180*/  IMAD R147, R2, R147, UR4 ;  /* 0x0000000402937e24 */ /* 0x004fe2000f8e0293 */
[----:B------:R-:W-:Y:S06]  /*1190*/  @!P0 BRA `(.L_x_16) ;  /* 0x0000000000b88947 */ /* 0x000fec0003800000 */
[----:B------:R-:W1:Y:S01]  /*11a0*/  LDC.64 R4, c[0x0][0xb18] ;  /* 0x0002c600ff047b82 */ /* 0x000e620000000a00 */
[----:B------:R-:W-:-:S07]  /*11b0*/  ISETP.NE.AND P0, PT, R9, 0x1, PT ;  /* 0x000000010900780c */ /* 0x000fce0003f05270 */
[----:B------:R-:W2:Y:S08]  /*11c0*/  LDC R10, c[0x0][0xb0c] ;  /* 0x0002c300ff0a7b82 */ /* 0x000eb00000000800 */
[----:B------:R-:W3:Y:S08]  /*11d0*/  LDC R11, c[0x0][0x370] ;  /* 0x0000dc00ff0b7b82 */ /* 0x000ef00000000800 */
[----:B------:R-:W4:Y:S01]  /*11e0*/  LDC R12, c[0x0][0x374] ;  /* 0x0000dd00ff0c7b82 */ /* 0x000f220000000800 */
[----:B-1----:R-:W-:-:S07]  /*11f0*/  ISETP.NE.AND P1, PT, R4, 0x1, PT ;  /* 0x000000010400780c */ /* 0x002fce0003f25270 */
[----:B------:R-:W3:Y:S01]  /*1200*/  LDC.64 R6, c[0x0][0xb10] ;  /* 0x0002c400ff067b82 */ /* 0x000ee20000000a00 */
[----:B--2---:R-:W-:-:S07]  /*1210*/  ISETP.NE.AND P2, PT, R10, 0x1, PT ;  /* 0x000000010a00780c */ /* 0x004fce0003f45270 */
[----:B------:R-:W1:Y:S08]  /*1220*/  LDC R8, c[0x0][0xb20] ;  /* 0x0002c800ff087b82 */ /* 0x000e700000000800 */
[----:B------:R-:W2:Y:S01]  /*1230*/  LDC.64 R2, c[0x0][0xb28] ;  /* 0x0002ca00ff027b82 */ /* 0x000ea20000000a00 */
[----:B----4-:R-:W-:-:S04]  /*1240*/  IMAD.HI.U32 R13, R12, R5, RZ ;  /* 0x000000050c0d7227 */ /* 0x010fc800078e00ff */
[----:B------:R-:W-:-:S04]  /*1250*/  IMAD.HI.U32 R5, R20, R5, RZ ;  /* 0x0000000514057227 */ /* 0x000fc800078e00ff */
[----:B---3--:R-:W-:-:S04]  /*1260*/  IMAD.HI.U32 R14, R11, R6, RZ ;  /* 0x000000060b0e7227 */ /* 0x008fc800078e00ff */
[C---:B------:R-:W-:Y:S01]  /*1270*/  IMAD.HI.U32 R16, R21.reuse, R6, RZ ;  /* 0x0000000615107227 */ /* 0x040fe200078e00ff */
[-C--:B------:R-:W-:Y:S02]  /*1280*/  @P2 SHF.R.U32.HI R11, RZ, R7.reuse, R14 ;  /* 0x00000007ff0b2219 */ /* 0x080fe4000001160e */
[-C--:B-1----:R-:W-:Y:S02]  /*1290*/  @P1 SHF.R.U32.HI R12, RZ, R8.reuse, R13 ;  /* 0x00000008ff0c1219 */ /* 0x082fe4000001160d */
[----:B------:R-:W-:Y:S02]  /*12a0*/  SHF.R.U32.HI R5, RZ, R8, R5 ;  /* 0x00000008ff057219 */ /* 0x000fe40000011605 */
[----:B------:R-:W-:Y:S02]  /*12b0*/  SHF.R.U32.HI R16, RZ, R7, R16 ;  /* 0x00000007ff107219 */ /* 0x000fe40000011610 */
[----:B------:R-:W-:Y:S01]  /*12c0*/  SEL R5, R20, R5, !P1 ;  /* 0x0000000514057207 */ /* 0x000fe20004800000 */
[----:B--2---:R-:W-:Y:S01]  /*12d0*/  IMAD.HI.U32 R14, R12, R2, RZ ;  /* 0x000000020c0e7227 */ /* 0x004fe200078e00ff */
[----:B------:R-:W-:-:S02]  /*12e0*/  SEL R7, R21, R16, !P2 ;  /* 0x0000001015077207 */ /* 0x000fc40005000000 */
[----:B------:R-:W-:Y:S01]  /*12f0*/  IADD3 R13, PT, PT, -R5, RZ, RZ ;  /* 0x000000ff050d7210 */ /* 0x000fe20007ffe1ff */
[----:B------:R-:W-:Y:S01]  /*1300*/  IMAD.HI.U32 R6, R11, R2, RZ ;  /* 0x000000020b067227 */ /* 0x000fe200078e00ff */
[----:B------:R-:W-:-:S03]  /*1310*/  @P0 SHF.R.U32.HI R12, RZ, R3, R14 ;  /* 0x00000003ff0c0219 */ /* 0x000fc6000001160e */
[----:B------:R-:W-:Y:S01]  /*1320*/  IMAD R13, R4, R13, R20 ;  /* 0x0000000d040d7224 */ /* 0x000fe200078e0214 */
[----:B------:R-:W-:Y:S01]  /*1330*/  @P0 SHF.R.U32.HI R11, RZ, R3, R6 ;  /* 0x00000003ff0b0219 */ /* 0x000fe20000011606 */
[----:B------:R-:W-:-:S04]  /*1340*/  IMAD R12, R12, R9, RZ ;  /* 0x000000090c0c7224 */ /* 0x000fc800078e02ff */
[----:B------:R-:W-:Y:S01]  /*1350*/  IMAD R6, R11, R9, RZ ;  /* 0x000000090b067224 */ /* 0x000fe200078e02ff */
[----:B------:R-:W-:-:S04]  /*1360*/  ISETP.GE.AND P1, PT, R5, R12, PT ;  /* 0x0000000c0500720c */ /* 0x000fc80003f26270 */
[----:B------:R-:W-:Y:S01]  /*1370*/  ISETP.GE.OR P1, PT, R7, R6, P1 ;  /* 0x000000060700720c */ /* 0x000fe20000f26670 */
[----:B------:R-:W-:-:S05]  /*1380*/  IMAD.HI.U32 R6, R5, R2, RZ ;  /* 0x0000000205067227 */ /* 0x000fca00078e00ff */
[----:B------:R-:W-:-:S04]  /*1390*/  SHF.R.U32.HI R6, RZ, R3, R6 ;  /* 0x00000003ff067219 */ /* 0x000fc80000011606 */
[----:B------:R-:W-:-:S03]  /*13a0*/  SEL R6, R5, R6, !P0 ;  /* 0x0000000605067207 */ /* 0x000fc60004000000 */
[----:B------:R-:W-:Y:S01]  /*13b0*/  @!P1 IMAD.HI.U32 R8, R7, R2, RZ ;  /* 0x0000000207089227 */ /* 0x000fe200078e00ff */
[----:B------:R-:W-:-:S04]  /*13c0*/  IADD3 R2, PT, PT, -R6, RZ, RZ ;  /* 0x000000ff06027210 */ /* 0x000fc80007ffe1ff */
[----:B------:R-:W-:Y:S01]  /*13d0*/  @!P1 SHF.R.U32.HI R8, RZ, R3, R8 ;  /* 0x00000003ff089219 */ /* 0x000fe20000011608 */
[----:B------:R-:W-:-:S03]  /*13e0*/  IMAD R2, R9, R2, R5 ;  /* 0x0000000209027224 */ /* 0x000fc600078e0205 */
[----:B------:R-:W-:-:S05]  /*13f0*/  @!P1 SEL R3, R7, R8, !P0 ;  /* 0x0000000807039207 */ /* 0x000fca0004000000 */
[--C-:B------:R-:W-:Y:S02]  /*1400*/  @!P1 IMAD.IADD R6, R6, 0x1, -R3.reuse ;  /* 0x0000000106069824 */ /* 0x100fe400078e0a03 */
[----:B------:R-:W-:Y:S01]  /*1410*/  @!P1 IMAD R3, R2, R11, R3 ;  /* 0x0000000b02039224 */ /* 0x000fe200078e0203 */
[----:B------:R-:W-:Y:S01]  /*1420*/  IADD3 R2, PT, PT, -R7, RZ, RZ ;  /* 0x000000ff07027210 */ /* 0x000fe20007ffe1ff */
[----:B------:R-:W-:Y:S02]  /*1430*/  @!P1 IMAD R5, R6, R9, R7 ;  /* 0x0000000906059224 */ /* 0x000fe400078e0207 */
[----:B------:R-:W-:Y:S02]  /*1440*/  @!P1 IMAD.MOV.U32 R7, RZ, RZ, R3 ;  /* 0x000000ffff079224 */ /* 0x000fe400078e0003 */
[----:B------:R-:W-:Y:S02]  /*1450*/  IMAD R2, R10, R2, R21 ;  /* 0x000000020a027224 */ /* 0x000fe400078e0215 */
[----:B------:R-:W-:-:S02]  /*1460*/  IMAD R20, R5, R4, R13 ;  /* 0x0000000405147224 */ /* 0x000fc400078e020d */
[----:B------:R-:W-:Y:S02]  /*1470*/  IMAD R21, R7, R10, R2 ;  /* 0x0000000a07157224 */ /* 0x000fe400078e0202 */
.L_x_16:
[----:B------:R-:W1:Y:S01]  /*1480*/  LDCU UR4, c[0x0][0xb30] ;  /* 0x00016600ff0477ac */ /* 0x000e620008000800 */
[----:B------:R-:W2:Y:S08]  /*1490*/  S2UR UR37, SR_CgaCtaId ;  /* 0x00000000002579c3 */ /* 0x000eb00000008800 */
[----:B------:R-:W3:Y:S01]  /*14a0*/  LDC R72, c[0x0][0xb24] ;  /* 0x0002c900ff487b82 */ /* 0x000ee20000000800 */
[----:B-1----:R-:W-:-:S09]  /*14b0*/  UISETP.NE.AND UP1, UPT, UR4, 0x1, UPT ;  /* 0x000000010400788c */ /* 0x002fd2000bf25270 */
[----:B--2---:R-:W-:Y:S05]  /*14c0*/  BRA.U UP1, `(.L_x_17) ;  /* 0x0000000101407547 */ /* 0x004fea000b800000 */
[----:B------:R-:W1:Y:S08]  /*14d0*/  LDC.64 R4, c[0x0][0xb10] ;  /* 0x0002c400ff047b82 */ /* 0x000e700000000a00 */
[----:B------:R-:W2:Y:S08]  /*14e0*/  LDC.64 R2, c[0x0][0xb18] ;  /* 0x0002c600ff027b82 */ /* 0x000eb00000000a00 */
[----:B------:R-:W4:Y:S08]  /*14f0*/  LDC R6, c[0x0][0xb20] ;  /* 0x0002c800ff067b82 */ /* 0x000f300000000800 */
[----:B------:R-:W3:Y:S01]  /*1500*/  LDC R8, c[0x0][0xb0c] ;  /* 0x0002c300ff087b82 */ /* 0x000ee20000000800 */
[----:B-1----:R-:W-:-:S05]  /*1510*/  IMAD.HI.U32 R4, R21, R4, RZ ;  /* 0x0000000415047227 */ /* 0x002fca00078e00ff */
[----:B------:R-:W-:Y:S01]  /*1520*/  SHF.R.U32.HI R4, RZ, R5, R4 ;  /* 0x00000005ff047219 */ /* 0x000fe20000011604 */
[----:B--2---:R-:W-:Y:S01]  /*1530*/  IMAD.HI.U32 R3, R20, R3, RZ ;  /* 0x0000000314037227 */ /* 0x004fe200078e00ff */
[----:B------:R-:W-:-:S04]  /*1540*/  ISETP.NE.AND P0, PT, R2, 0x1, PT ;  /* 0x000000010200780c */ /* 0x000fc80003f05270 */
[----:B----4-:R-:W-:-:S04]  /*1550*/  SHF.R.U32.HI R3, RZ, R6, R3 ;  /* 0x00000006ff037219 */ /* 0x010fc80000011603 */
[----:B------:R-:W-:Y:S02]  /*1560*/  SEL R3, R20, R3, !P0 ;  /* 0x0000000314037207 */ /* 0x000fe40004000000 */
[----:B---3--:R-:W-:-:S04]  /*1570*/  ISETP.NE.AND P1, PT, R8, 0x1, PT ;  /* 0x000000010800780c */ /* 0x008fc80003f25270 */
[----:B------:R-:W-:-:S05]  /*1580*/  SEL R4, R21, R4, !P1 ;  /* 0x0000000415047207 */ /* 0x000fca0004800000 */
[----:B------:R-:W-:Y:S02]  /*1590*/  IMAD.IADD R5, R3, 0x1, -R4 ;  /* 0x0000000103057824 */ /* 0x000fe400078e0a04 */
[----:B------:R-:W-:Y:S02]  /*15a0*/  IMAD.IADD R3, R4, 0x1, -R3 ;  /* 0x0000000104037824 */ /* 0x000fe400078e0a03 */
[----:B------:R-:W-:Y:S02]  /*15b0*/  IMAD R21, R5, R8, R21 ;  /* 0x0000000805157224 */ /* 0x000fe400078e0215 */
[----:B------:R-:W-:-:S07]  /*15c0*/  IMAD R20, R3, R2, R20 ;  /* 0x0000000203147224 */ /* 0x000fce00078e0214 */
.L_x_17:
[----:B------:R-:W-:Y:S01]  /*15d0*/  BAR.SYNC.DEFER_BLOCKING 0x0 ;  /* 0x0000000000007b1d */ /* 0x000fe20000010000 */
[----:B------:R-:W-:Y:S01]  /*15e0*/  UISETP.NE.AND UP1, UPT, UR8, 0x2, UPT ;  /* 0x000000020800788c */ /* 0x000fe2000bf25270 */
[----:B------:R-:W-:Y:S02]  /*15f0*/  ISETP.NE.OR P5, PT, R0, 0x2, !P5 ;  /* 0x000000020000780c */ /* 0x000fe40006fa5670 */
[----:B------:R-:W-:-:S06]  /*1600*/  LOP3.LUT R2, R189, 0x1f, RZ, 0xc0, !PT ;  /* 0x0000001fbd027812 */ /* 0x000fcc00078ec0ff */
[----:B------:R-:W-:Y:S05]  /*1610*/  BRA.U UP1, `(.L_x_18) ;  /* 0x0000001d01247547 */ /* 0x000fea000b800000 */
[----:B------:R-:W1:Y:S01]  /*1620*/  LDCU UR13, c[0x0][0x38c] ;  /* 0x00007180ff0d77ac */ /* 0x000e620008000800 */
[----:B------:R-:W2:Y:S01]  /*1630*/  LDC R9, c[0x0][0x370] ;  /* 0x0000dc00ff097b82 */ /* 0x000ea20000000800 */
[----:B------:R-:W-:Y:S01]  /*1640*/  PLOP3.LUT P1, PT, PT, PT, UP2, 0x80, 0x8 ;  /* 0x000000000008781c */ /* 0x000fe20003f2f028 */
[----:B------:R-:W-:Y:S01]  /*1650*/  IMAD.MOV.U32 R15, RZ, RZ, 0x1 ;  /* 0x00000001ff0f7424 */ /* 0x000fe200078e00ff */
[----:B------:R-:W-:Y:S01]  /*1660*/  ISETP.EQ.OR P4, PT, R2, RZ, P5 ;  /* 0x000000ff0200720c */ /* 0x000fe20002f82670 */
[----:B------:R-:W-:Y:S01]  /*1670*/  IMAD.MOV.U32 R14, RZ, RZ, RZ ;  /* 0x000000ffff0e7224 */ /* 0x000fe200078e00ff */
[----:B------:R-:W-:Y:S02]  /*1680*/  PLOP3.LUT P1, PT, P1, PT, PT, 0x8, 0x80 ;  /* 0x000000000080781c */ /* 0x000fe40000f2e170 */
[----:B------:R-:W-:Y:S01]  /*1690*/  CS2R R12, SRZ ;  /* 0x00000000000c7805 */ /* 0x000fe2000001ff00 */
[----:B------:R-:W-:Y:S01]  /*16a0*/  IMAD.MOV.U32 R10, RZ, RZ, 0x1 ;  /* 0x00000001ff0a7424 */ /* 0x000fe200078e00ff */
[----:B------:R-:W4:Y:S01]  /*16b0*/  LDC R0, c[0x0][0x374] ;  /* 0x0000dd00ff007b82 */ /* 0x000f220000000800 */
[----:B------:R-:W2:Y:S01]  /*16c0*/  LDCU.64 UR22, c[0x0][0x348] ;  /* 0x00006900ff1677ac */ /* 0x000ea20008000a00 */
[----:B------:R-:W-:Y:S01]  /*16d0*/  UMOV UR6, URZ ;  /* 0x000000ff00067c82 */ /* 0x000fe20008000000 */
[----:B-1----:R-:W-:-:S04]  /*16e0*/  UIADD3 UR5, UPT, UPT, UR13, 0x1f, URZ ;  /* 0x0000001f0d057890 */ /* 0x002fc8000fffe0ff */
[----:B------:R-:W-:-:S04]  /*16f0*/  USHF.R.S32.HI UR4, URZ, 0x1f, UR5 ;  /* 0x0000001fff047899 */ /* 0x000fc80008011405 */
[----:B------:R-:W-:-:S04]  /*1700*/  ULEA.HI UR4, UR4, UR5, URZ, 0x5 ;  /* 0x0000000504047291 */ /* 0x000fc8000f8f28ff */
[----:B------:R-:W-:Y:S02]  /*1710*/  USHF.R.S32.HI UR15, URZ, 0x5, UR4 ;  /* 0x00000005ff0f7899 */ /* 0x000fe40008011404 */
[----:B------:R-:W-:Y:S02]  /*1720*/  UIADD3 UR4, UPT, UPT, UR13, -0x1, URZ ;  /* 0xffffffff0d047890 */ /* 0x000fe4000fffe0ff */
[----:B------:R-:W-:Y:S02]  /*1730*/  UISETP.LT.U32.AND UP0, UPT, UR15, 0x18, UPT ;  /* 0x000000180f00788c */ /* 0x000fe4000bf01070 */
[----:B------:R-:W-:Y:S02]  /*1740*/  UISETP.GE.U32.AND UP1, UPT, UR4, -0x3f, UPT ;  /* 0xffffffc10400788c */ /* 0x000fe4000bf26070 */
[----:B------:R-:W-:Y:S02]  /*1750*/  USEL UR14, UR15, 0x18, UP0 ;  /* 0x000000180f0e7887 */ /* 0x000fe40008000000 */
[----:B------:R-:W-:-:S02]  /*1760*/  UIADD3 UR13, UPT, UPT, UR13, 0x3e, URZ ;  /* 0x0000003e0d0d7890 */ /* 0x000fc4000fffe0ff */
[----:B------:R-:W-:Y:S02]  /*1770*/  UIADD3 UR5, UPT, UPT, UR14, -0x1, URZ ;  /* 0xffffffff0e057890 */ /* 0x000fe4000fffe0ff */
[----:B------:R-:W-:-:S03]  /*1780*/  UIADD3 UR7, UPT, UPT, UR15, -UR14, URZ ;  /* 0x8000000e0f077290 */ /* 0x000fc6000fffe0ff */
[----:B------:R-:W-:-:S04]  /*1790*/  @UP1 UIADD3 UR5, UPT, UPT, UR14, URZ, URZ ;  /* 0x000000ff0e051290 */ /* 0x000fc8000fffe0ff */
[----:B--2---:R-:W-:-:S12]  /*17a0*/  UIADD3 UR5, UPT, UPT, UR5, 0x1, URZ ;  /* 0x0000000105057890 */ /* 0x004fd8000fffe0ff */
.L_x_36:
[----:B------:R-:W-:Y:S01]  /*17b0*/  UISETP.NE.AND UP0, UPT, UR37, URZ, UPT ;  /* 0x000000ff2500728c */ /* 0x000fe2000bf05270 */
[----:B------:R-:W1:Y:S08]  /*17c0*/  S2UR UR37, SR_CgaCtaId ;  /* 0x00000000002579c3 */ /* 0x000e700000008800 */
[----:B------:R-:W-:Y:S05]  /*17d0*/  BRA.U UP0, `(.L_x_19) ;  /* 0x0000000100347547 */ /* 0x000fea000b800000 */
[----:B------:R-:W2:Y:S01]  /*17e0*/  S2R R2, SR_CgaCtaId ;  /* 0x0000000000027919 */ /* 0x000ea20000008800 */
[----:B------:R-:W-:-:S04]  /*17f0*/  MOV R3, 0x400 ;  /* 0x0000040000037802 */ /* 0x000fc80000000f00 */
[----:B--2---:R-:W-:Y:S02]  /*1800*/  LEA R3, R2, R3, 0x18 ;  /* 0x0000000302037211 */ /* 0x004fe400078ec0ff */
[----:B------:R-:W-:-:S03]  /*1810*/  SHF.L.U32 R2, R10, 0x1f, RZ ;  /* 0x0000001f0a027819 */ /* 0x000fc600000006ff */
[----:B------:R-:W-:-:S04]  /*1820*/  IMAD R3, R12, 0x8, R3 ;  /* 0x000000080c037824 */ /* 0x000fc800078e0203 */
[----:B------:R-:W2:Y:S02]  /*1830*/  SYNCS.PHASECHK.TRANS64.TRYWAIT P0, [R3+URZ+0x220], R2 ;  /* 0x00022002030075a7 */ /* 0x000ea400080011ff */
[----:B--2---:R-:W-:Y:S05]  /*1840*/  @!P0 BRA `(.L_x_20) ;  /* 0x00000074008c8947 */ /* 0x004fea0003800000 */
.L_x_127:
[----:B------:R-:W-:Y:S01]  /*1850*/  VIADD R12, R12, 0x1 ;  /* 0x000000010c0c7836 */ /* 0x000fe20000000000 */
[----:B------:R2:W-:Y:S04]  /*1860*/  SYNCS.ARRIVE.TRANS64.A1T0 RZ, [R3+URZ+0x210], RZ ;  /* 0x000210ff03ff79a7 */ /* 0x0005e800081000ff */
[----:B------:R-:W-:-:S04]  /*1870*/  ISETP.NE.AND P0, PT, R12, 0x2, PT ;  /* 0x000000020c00780c */ /* 0x000fc80003f05270 */
[----:B------:R-:W-:Y:S02]  /*1880*/  SEL R12, R12, RZ, P0 ;  /* 0x000000ff0c0c7207 */ /* 0x000fe40000000000 */
[----:B--2---:R-:W-:-:S04]  /*1890*/  SEL R3, RZ, 0x1, P0 ;  /* 0x00000001ff037807 */ /* 0x004fc80000000000 */
[----:B------:R-:W-:-:S07]  /*18a0*/  LOP3.LUT R10, R10, R3, RZ, 0x3c, !PT ;  /* 0x000000030a0a7212 */ /* 0x000fce00078e3cff */
.L_x_19:
[----:B------:R-:W-:Y:S01]  /*18b0*/  UMOV UR4, 0x400 ;  /* 0x0000040000047882 */ /* 0x000fe20000000000 */
[----:B------:R-:W-:Y:S01]  /*18c0*/  SHF.L.U32 R2, R15, 0x1f, RZ ;  /* 0x0000001f0f027819 */ /* 0x000fe200000006ff */
[----:B-1----:R-:W-:Y:S01]  /*18d0*/  ULEA UR4, UR37, UR4, 0x18 ;  /* 0x0000000425047291 */ /* 0x002fe2000f8ec0ff */
[----:B------:R-:W-:Y:S01]  /*18e0*/  R2UR UR34, R21 ;  /* 0x00000000152272ca */ /* 0x000fe200000e0000 */
[----:B------:R-:W-:Y:S01]  /*18f0*/  UISETP.GE.U32.AND UP0, UPT, UR13, 0x3f, UPT ;  /* 0x0000003f0d00788c */ /* 0x000fe2000bf06070 */
[----:B------:R-:W-:Y:S01]  /*1900*/  R2UR UR10, R20 ;  /* 0x00000000140a72ca */ /* 0x000fe200000e0000 */
[----:B------:R-:W-:Y:S01]  /*1910*/  ULEA UR8, UR6, UR4, 0x3 ;  /* 0x0000000406087291 */ /* 0x000fe2000f8e18ff */
[----:B------:R-:W-:-:S08]  /*1920*/  UMOV UR24, URZ ;  /* 0x000000ff00187c82 */ /* 0x000fd00008000000 */
[----:B------:R1:W2:Y:S01]  /*1930*/  SYNCS.PHASECHK.TRANS64.TRYWAIT P0, [UR8+0xc0], R2 ;  /* 0x0000c002ff0075a7 */ /* 0x0002a20008001108 */
[----:B------:R-:W-:Y:S02]  /*1940*/  USHF.L.U32 UR34, UR34, 0x7, URZ ;  /* 0x0000000722227899 */ /* 0x000fe400080006ff */
[----:B------:R-:W-:Y:S01]  /*1950*/  USHF.L.U32 UR10, UR10, 0x7, URZ ;  /* 0x000000070a0a7899 */ /* 0x000fe200080006ff */
[----:B------:R-:W-:Y:S11]  /*1960*/  BRA.U !UP0, `(.L_x_21) ;  /* 0x0000000108a47547 */ /* 0x000ff6000b800000 */
[----:B------:R-:W-:Y:S01]  /*1970*/  UMOV UR16, URZ ;  /* 0x000000ff00107c82 */ /* 0x000fe20008000000 */
[----:B------:R-:W-:-:S05]  /*1980*/  UMOV UR17, UR6 ;  /* 0x0000000600117c82 */ /* 0x000fca0008000000 */
.L_x_26:
[----:B-1----:R-:W-:Y:S01]  /*1990*/  ULEA UR33, UR17, UR4, 0x3 ;  /* 0x0000000411217291 */ /* 0x002fe2000f8e18ff */
[----:B--2---:R-:W-:Y:S01]  /*19a0*/  @!P5 MOV R3, 0x2000 ;  /* 0x000020000003d802 */ /* 0x004fe20000000f00 */
[----:B--2---:R-:W-:Y:S10]  /*19b0*/  @P0 BRA `(.L_x_22) ;  /* 0x00000000000c0947 */ /* 0x004ff40003800000 */
[----:B------:R-:W-:-:S04]  /*19c0*/  SHF.L.U32 R5, R15, 0x1f, RZ ;  /* 0x0000001f0f057819 */ /* 0x000fc800000006ff */
[----:B------:R-:W2:Y:S02]  /*19d0*/  SYNCS.PHASECHK.TRANS64.TRYWAIT P0, [UR33+0xc0], R5 ;  /* 0x0000c005ff0075a7 */ /* 0x000ea40008001121 */
[----:B--2---:R-:W-:Y:S05]  /*19e0*/  @!P0 BRA `(.L_x_23) ;  /* 0x0000007400388947 */ /* 0x004fea0003800000 */
.L_x_22:
[----:B------:R2:W-:Y:S01]  /*19f0*/  @!P5 SYNCS.ARRIVE.TRANS64 RZ, [UR33], R3 ;  /* 0x00000003ffffd9a7 */ /* 0x0005e20008000021 */
[----:B------:R-:W-:Y:S04]  /*1a00*/  BSSY.RECONVERGENT B0, `(.L_x_24) ;  /* 0x0000003000007945 */ /* 0x000fe80003800200 */
[----:B------:R-:W-:Y:S05]  /*1a10*/  @P4 BRA `(.L_x_25) ;  /* 0x0000000000044947 */ /* 0x000fea0003800000 */
[----:B------:R-:W-:Y:S05]  /*1a20*/  BPT.TRAP 0x1 ;  /* 0x000000040000795c */ /* 0x000fea0000300000 */
.L_x_25:
[----:B------:R-:W-:Y:S05]  /*1a30*/  BSYNC.RECONVERGENT B0 ;  /* 0x0000000000007941 */ /* 0x000fea0003800200 */
.L_x_24:
[----:B------:R-:W-:Y:S02]  /*1a40*/  UIADD3 UR6, UPT, UPT, UR17, 0x1, URZ ;  /* 0x0000000111067890 */ /* 0x000fe4000fffe0ff */
[----:B------:R-:W-:Y:S02]  /*1a50*/  UIADD3 UR26, UP1, UPT, UR22, 0x80, URZ ;  /* 0x00000080161a7890 */ /* 0x000fe4000ff3e0ff */
[----:B------:R-:W-:Y:S02]  /*1a60*/  UISETP.NE.AND UP0, UPT, UR6, 0x18, UPT ;  /* 0x000000180600788c */ /* 0x000fe4000bf05270 */
[----:B------:R-:W-:Y:S02]  /*1a70*/  USHF.L.U32 UR35, UR16, 0x5, URZ ;  /* 0x0000000510237899 */ /* 0x000fe400080006ff */
[----:B------:R-:W-:Y:S02]  /*1a80*/  USEL UR9, URZ, 0x1, UP0 ;  /* 0x00000001ff097887 */ /* 0x000fe40008000000 */
[----:B------:R-:W-:-:S02]  /*1a90*/  USEL UR6, UR6, URZ, UP0 ;  /* 0x000000ff06067287 */ /* 0x000fc40008000000 */
[----:B------:R-:W-:Y:S02]  /*1aa0*/  UIADD3 UR20, UP0, UPT, UR22, 0x180, URZ ;  /* 0x0000018016147890 */ /* 0x000fe4000ff1e0ff */
[----:B------:R-:W-:Y:S01]  /*1ab0*/  ULEA UR8, UR6, UR4, 0x3 ;  /* 0x0000000406087291 */ /* 0x000fe2000f8e18ff */
[----:B------:R-:W-:Y:S01]  /*1ac0*/  LOP3.LUT R15, R15, UR9, RZ, 0x3c, !PT ;  /* 0x000000090f0f7c12 */ /* 0x000fe2000f8e3cff */
[----:B------:R-:W-:Y:S02]  /*1ad0*/  UIADD3.X UR27, UPT, UPT, URZ, UR23, URZ, UP1, !UPT ;  /* 0x00000017ff1b7290 */ /* 0x000fe40008ffe4ff */
[----:B------:R-:W-:Y:S01]  /*1ae0*/  UIADD3.X UR21, UPT, UPT, URZ, UR23, URZ, UP0, !UPT ;  /* 0x00000017ff157290 */ /* 0x000fe200087fe4ff */
[----:B-1----:R-:W-:Y:S01]  /*1af0*/  SHF.L.U32 R2, R15, 0x1f, RZ ;  /* 0x0000001f0f027819 */ /* 0x002fe200000006ff */
[----:B------:R-:W-:Y:S01]  /*1b00*/  UMOV UR18, 0x0 ;  /* 0x0000000000127882 */ /* 0x000fe20000000000 */
[----:B------:R-:W-:Y:S01]  /*1b10*/  UMOV UR19, 0x10000000 ;  /* 0x1000000000137882 */ /* 0x000fe20000000000 */
[----:B------:R-:W-:Y:S01]  /*1b20*/  UMOV UR12, UR36 ;  /* 0x00000024000c7c82 */ /* 0x000fe20008000000 */
[----:B------:R1:W1:Y:S01]  /*1b30*/  SYNCS.PHASECHK.TRANS64.TRYWAIT P0, [UR8+0xc0], R2 ;  /* 0x0000c002ff0075a7 */ /* 0x0002620008001108 */
[----:B------:R-:W-:Y:S01]  /*1b40*/  ULEA UR8, UR17, UR4, 0xc ;  /* 0x0000000411087291 */ /* 0x000fe2000f8e60ff */
[----:B------:R-:W-:Y:S01]  /*1b50*/  UMOV UR9, UR33 ;  /* 0x0000002100097c82 */ /* 0x000fe20008000000 */
[----:B------:R-:W-:-:S02]  /*1b60*/  UMOV UR11, UR35 ;  /* 0x00000023000b7c82 */ /* 0x000fc40008000000 */
[----:B------:R-:W-:Y:S02]  /*1b70*/  UIADD3 UR32, UPT, UPT, UR8, 0x8600, URZ ;  /* 0x0000860008207890 */ /* 0x000fe4000fffe0ff */
[----:B------:R-:W-:Y:S02]  /*1b80*/  UIADD3 UR8, UPT, UPT, UR8, 0x20600, URZ ;  /* 0x0002060008087890 */ /* 0x000fe4000fffe0ff */
[----:B------:R-:W-:Y:S01]  /*1b90*/  UIADD3 UR16, UPT, UPT, UR16, 0x1, URZ ;  /* 0x0000000110107890 */ /* 0x000fe2000fffe0ff */
[----:B------:R-:W-:Y:S01]  /*1ba0*/  UMOV UR24, UR5 ;  /* 0x0000000500187c82 */ /* 0x000fe20008000000 */
[----:B------:R-:W-:Y:S02]  /*1bb0*/  UMOV UR17, UR6 ;  /* 0x0000000600117c82 */ /* 0x000fe40008000000 */
[----:B------:R-:W-:Y:S01]  /*1bc0*/  UISETP.NE.AND UP0, UPT, UR16, UR5, UPT ;  /* 0x000000051000728c */ /* 0x000fe2000bf05270 */
[----:B------:R1:W-:Y:S02]  /*1bd0*/  UTMALDG.3D [UR32], [UR26], desc[UR18] ;  /* 0x000012201a0075b4 */ /* 0x0003e40008011000 */
[----:B------:R1:W-:Y:S06]  /*1be0*/  UTMALDG.3D [UR8], [UR20], desc[UR18] ;  /* 0x00001208140075b4 */ /* 0x0003ec0008011000 */
[----:B------:R-:W-:Y:S05]  /*1bf0*/  BRA.U UP0, `(.L_x_26) ;  /* 0xfffffffd00647547 */ /* 0x000fea000b83ffff */
.L_x_21:
[----:B-1----:R-:W-:Y:S01]  /*1c00*/  ULEA UR8, UR6, UR4, 0x3 ;  /* 0x0000000406087291 */ /* 0x002fe2000f8e18ff */
[----:B------:R-:W-:Y:S01]  /*1c10*/  SHF.L.U32 R2, R15, 0x1f, RZ ;  /* 0x0000001f0f027819 */ /* 0x000fe200000006ff */
[----:B------:R-:W-:Y:S01]  /*1c20*/  @!P1 SYNCS.ARRIVE.TRANS64.A1T0 RZ, [UR4+0x1a8], RZ ;  /* 0x0001a8ffffff99a7 */ /* 0x000fe20008100004 */
[----:B------:R-:W-:-:S06]  /*1c30*/  UISETP.GT.AND UP0, UPT, UR15, UR14, UPT ;  /* 0x0000000e0f00728c */ /* 0x000fcc000bf04270 */
[----:B--2---:R1:W2:Y:S03]  /*1c40*/  SYNCS.PHASECHK.TRANS64.TRYWAIT P0, [UR8+0xc0], R2 ;  /* 0x0000c002ff0075a7 */ /* 0x0042a60008001108 */
[----:B------:R-:W-:Y:S05]  /*1c50*/  BRA.U !UP0, `(.L_x_27) ;  /* 0x0000000108a87547 */ /* 0x000fea000b800000 */
[----:B------:R-:W-:Y:S01]  /*1c60*/  UIADD3 UR21, UPT, UPT, UR7, UR24, URZ ;  /* 0x0000001807157290 */ /* 0x000fe2000fffe0ff */
[----:B------:R-:W-:-:S11]  /*1c70*/  UMOV UR25, UR6 ;  /* 0x0000000600197c82 */ /* 0x000fd60008000000 */
.L_x_32:
[----:B-1----:R-:W-:Y:S01]  /*1c80*/  ULEA UR17, UR25, UR4, 0x3 ;  /* 0x0000000419117291 */ /* 0x002fe2000f8e18ff */
[----:B--2---:R-:W-:Y:S01]  /*1c90*/  @!P5 MOV R3, 0x2000 ;  /* 0x000020000003d802 */ /* 0x004fe20000000f00 */
[----:B--2---:R-:W-:Y:S10]  /*1ca0*/  @P0 BRA `(.L_x_28) ;  /* 0x00000000000c0947 */ /* 0x004ff40003800000 */
[----:B------:R-:W-:-:S04]  /*1cb0*/  SHF.L.U32 R5, R15, 0x1f, RZ ;  /* 0x0000001f0f057819 */ /* 0x000fc800000006ff */
[----:B------:R-:W2:Y:S02]  /*1cc0*/  SYNCS.PHASECHK.TRANS64.TRYWAIT P0, [UR17+0xc0], R5 ;  /* 0x0000c005ff0075a7 */ /* 0x000ea40008001111 */
[----:B--2---:R-:W-:Y:S05]  /*1cd0*/  @!P0 BRA `(.L_x_29) ;  /* 0x0000007000948947 */ /* 0x004fea0003800000 */
.L_x_28:
[----:B------:R2:W-:Y:S01]  /*1ce0*/  @!P5 SYNCS.ARRIVE.TRANS64 RZ, [UR17], R3 ;  /* 0x00000003ffffd9a7 */ /* 0x0005e20008000011 */
[----:B------:R-:W-:Y:S04]  /*1cf0*/  BSSY.RECONVERGENT B0, `(.L_x_30) ;  /* 0x0000003000007945 */ /* 0x000fe80003800200 */
[----:B------:R-:W-:Y:S05]  /*1d00*/  @P4 BRA `(.L_x_31) ;  /* 0x0000000000044947 */ /* 0x000fea0003800000 */
[----:B------:R-:W-:Y:S05]  /*1d10*/  BPT.TRAP 0x1 ;  /* 0x000000040000795c */ /* 0x000fea0000300000 */
.L_x_31:
[----:B------:R-:W-:Y:S05]  /*1d20*/  BSYNC.RECONVERGENT B0 ;  /* 0x0000000000007941 */ /* 0x000fea0003800200 */
.L_x_30:
        /* <DEDUP_REMOVED lines=20> */
[----:B------:R-:W-:Y:S01]  /*1e70*/  UIADD3 UR8, UPT, UPT, UR8, 0x20600, URZ ;  /* 0x0002060008087890 */ /* 0x000fe2000fffe0ff */
[----:B------:R-:W-:Y:S01]  /*1e80*/  UMOV UR9, UR17 ;  /* 0x0000001100097c82 */ /* 0x000fe20008000000 */
[----:B------:R-:W-:Y:S01]  /*1e90*/  UMOV UR11, UR19 ;  /* 0x00000013000b7c82 */ /* 0x000fe20008000000 */
[----:B------:R-:W-:Y:S01]  /*1ea0*/  UIADD3 UR24, UPT, UPT, UR24, 0x1, URZ ;  /* 0x0000000118187890 */ /* 0x000fe2000fffe0ff */
[----:B------:R-:W-:-:S03]  /*1eb0*/  UMOV UR25, UR6 ;  /* 0x0000000600197c82 */ /* 0x000fc60008000000 */
[----:B------:R1:W-:Y:S01]  /*1ec0*/  UTMALDG.3D [UR16], [UR30], desc[UR26] ;  /* 0x00001a101e0075b4 */ /* 0x0003e20008011000 */
[----:B------:R-:W-:Y:S01]  /*1ed0*/  UISETP.NE.AND UP0, UPT, UR24, UR21, UPT ;  /* 0x000000151800728c */ /* 0x000fe2000bf05270 */
[----:B------:R1:W-:Y:S08]  /*1ee0*/  UTMALDG.3D [UR8], [UR28], desc[UR26] ;  /* 0x00001a081c0075b4 */ /* 0x0003f00008011000 */
[----:B------:R-:W-:Y:S05]  /*1ef0*/  BRA.U UP0, `(.L_x_32) ;  /* 0xfffffffd00607547 */ /* 0x000fea000b83ffff */
.L_x_27:
[C---:B-1----:R-:W-:Y:S01]  /*1f00*/  LEA R2, R14.reuse, UR4, 0x3 ;  /* 0x000000040e027c11 */ /* 0x042fe2000f8e18ff */
[----:B------:R-:W-:Y:S01]  /*1f10*/  NOP ;  /* 0x0000000000007918 */ /* 0x000fe20000000000 */
[----:B--2---:R-:W-:Y:S02]  /*1f20*/  SHF.L.U32 R3, R13, 0x1f, RZ ;  /* 0x0000001f0d037819 */ /* 0x004fe400000006ff */
[----:B------:R-:W-:Y:S02]  /*1f30*/  LEA R4, R14, UR4, 0x4 ;  /* 0x000000040e047c11 */ /* 0x000fe4000f8e20ff */
[----:B------:R-:W1:Y:S02]  /*1f40*/  SYNCS.PHASECHK.TRANS64.TRYWAIT P0, [R2+URZ+0x1b0], R3 ;  /* 0x0001b003020075a7 */ /* 0x000e6400080011ff */
[----:B-1----:R-:W-:Y:S05]  /*1f50*/  @!P0 BRA `(.L_x_33) ;  /* 0x00000070000c8947 */ /* 0x002fea0003800000 */
.L_x_130:
[----:B------:R-:W2:Y:S01]  /*1f60*/  LDS.128 R4, [R4+0x240] ;  /* 0x0002400004047984 */ /* 0x000ea20000000c00 */
[----:B---3--:R-:W-:Y:S01]  /*1f70*/  ISETP.GE.AND P0, PT, R72, 0x1, PT ;  /* 0x000000014800780c */ /* 0x008fe20003f06270 */
[----:B-1----:R-:W-:Y:S01]  /*1f80*/  VIADD R2, R2, 0x1c0 ;  /* 0x000001c002027836 */ /* 0x002fe20000000000 */
[----:B------:R-:W-:Y:S01]  /*1f90*/  @!PT LDS RZ, [RZ] ;  /* 0x00000000fffff984 */ /* 0x000fe20000000800 */
[----:B------:R-:W-:Y:S01]  /*1fa0*/  @!PT LDS RZ, [RZ] ;  /* 0x00000000fffff984 */ /* 0x000fe20000000800 */
[----:B------:R-:W-:Y:S01]  /*1fb0*/  @!PT LDS RZ, [RZ] ;  /* 0x00000000fffff984 */ /* 0x000fe20000000800 */
[----:B------:R-:W-:Y:S01]  /*1fc0*/  @!PT LDS RZ, [RZ] ;  /* 0x00000000fffff984 */ /* 0x000fe20000000800 */
[----:B------:R1:W-:Y:S06]  /*1fd0*/  MEMBAR.ALL.CTA ;  /* 0x0000000000007992 */ /* 0x0003ec0000008000 */
[----:B-1----:R-:W1:Y:S01]  /*1fe0*/  FENCE.VIEW.ASYNC.S ;  /* 0x00000000000073c6 */ /* 0x002e620000000000 */
[----:B------:R-:W-:-:S04]  /*1ff0*/  PRMT R2, RZ, 0x654, R2 ;  /* 0x00000654ff027816 */ /* 0x000fc80000000002 */
[----:B-1----:R1:W-:Y:S01]  /*2000*/  SYNCS.ARRIVE.TRANS64.RED.A1T0 RZ, [R2+URZ], RZ ;  /* 0x000000ff02ff79a7 */ /* 0x0023e200081004ff */
[----:B--2---:R-:W-:-:S13]  /*2010*/  LOP3.LUT P2, RZ, R6, 0x1, RZ, 0xc0, !PT ;  /* 0x0000000106ff7812 */ /* 0x004fda000784c0ff */
[----:B------:R-:W-:Y:S01]  /*2020*/  @P2 SHF.R.U32.HI R3, RZ, 0x10, R5 ;  /* 0x00000010ff032819 */ /* 0x000fe20000011605 */
[----:B------:R-:W-:Y:S01]  /*2030*/  VOTEU.ANY UP0, P2 ;  /* 0x0000000000ff7886 */ /* 0x000fe20001000100 */
[----:B------:R-:W-:Y:S02]  /*2040*/  @P2 MOV R11, R4 ;  /* 0x00000004000b2202 */ /* 0x000fe40000000f00 */
[----:B------:R-:W-:Y:S02]  /*2050*/  @P2 R2UR.BROADCAST UR8, R3 ;  /* 0x00000000030822ca */ /* 0x000fe400008e0000 */
[----:B------:R-:W-:-:S11]  /*2060*/  @P2 LOP3.LUT R8, R5, 0xffff, RZ, 0xc0, !PT ;  /* 0x0000ffff05082812 */ /* 0x000fd600078ec0ff */
[----:B------:R-:W-:Y:S01]  /*2070*/  @UP0 UMOV UR36, UR8 ;  /* 0x0000000800240c82 */ /* 0x000fe20008000000 */
[----:B-1----:R-:W-:Y:S05]  /*2080*/  @!P0 BRA `(.L_x_34) ;  /* 0x0000000000b88947 */ /* 0x002fea0003800000 */
[----:B------:R-:W4:Y:S01]  /*2090*/  LDC.64 R4, c[0x0][0xb18] ;  /* 0x0002c600ff047b82 */ /* 0x000f220000000a00 */
[----:B------:R-:W-:-:S07]  /*20a0*/  ISETP.NE.AND P3, PT, R72, 0x1, PT ;  /* 0x000000014800780c */ /* 0x000fce0003f65270 */
[----:B------:R-:W1:Y:S08]  /*20b0*/  LDC.64 R6, c[0x0][0xb10] ;  /* 0x0002c400ff067b82 */ /* 0x000e700000000a00 */
[----:B------:R-:W2:Y:S08]  /*20c0*/  LDC R16, c[0x0][0xb20] ;  /* 0x0002c800ff107b82 */ /* 0x000eb00000000800 */
[----:B------:R-:W3:Y:S01]  /*20d0*/  LDC R18, c[0x0][0xb0c] ;  /* 0x0002c300ff127b82 */ /* 0x000ee20000000800 */
[----:B----4-:R-:W-:Y:S01]  /*20e0*/  IMAD.HI.U32 R17, R0, R5, RZ ;  /* 0x0000000500117227 */ /* 0x010fe200078e00ff */
[----:B------:R-:W-:-:S03]  /*20f0*/  ISETP.NE.AND P0, PT, R4, 0x1, PT ;  /* 0x000000010400780c */ /* 0x000fc60003f05270 */
[----:B------:R-:W-:-:S03]  /*2100*/  IMAD.HI.U32 R5, R8, R5, RZ ;  /* 0x0000000508057227 */ /* 0x000fc600078e00ff */
[----:B------:R-:W4:Y:S01]  /*2110*/  LDC.64 R2, c[0x0][0xb28] ;  /* 0x0002ca00ff027b82 */ /* 0x000f220000000a00 */
[----:B-1----:R-:W-:-:S04]  /*2120*/  IMAD.HI.U32 R20, R9, R6, RZ ;  /* 0x0000000609147227 */ /* 0x002fc800078e00ff */
[----:B------:R-:W-:Y:S01]  /*2130*/  IMAD.HI.U32 R22, R11, R6, RZ ;  /* 0x000000060b167227 */ /* 0x000fe200078e00ff */
[----:B------:R-:W-:Y:S02]  /*2140*/  SHF.R.U32.HI R20, RZ, R7, R20 ;  /* 0x00000007ff147219 */ /* 0x000fe40000011614 */
[-C--:B--2---:R-:W-:Y:S02]  /*2150*/  SHF.R.U32.HI R17, RZ, R16.reuse, R17 ;  /* 0x00000010ff117219 */ /* 0x084fe40000011611 */
[----:B------:R-:W-:Y:S02]  /*2160*/  SHF.R.U32.HI R5, RZ, R16, R5 ;  /* 0x00000010ff057219 */ /* 0x000fe40000011605 */
[----:B------:R-:W-:Y:S02]  /*2170*/  SEL R17, R0, R17, !P0 ;  /* 0x0000001100117207 */ /* 0x000fe40004000000 */
[----:B------:R-:W-:Y:S02]  /*2180*/  SHF.R.U32.HI R22, RZ, R7, R22 ;  /* 0x00000007ff167219 */ /* 0x000fe40000011616 */
[----:B---3--:R-:W-:-:S02]  /*2190*/  ISETP.NE.AND P1, PT, R18, 0x1, PT ;  /* 0x000000011200780c */ /* 0x008fc40003f25270 */
[----:B------:R-:W-:Y:S02]  /*21a0*/  SEL R5, R8, R5, !P0 ;  /* 0x0000000508057207 */ /* 0x000fe40004000000 */
[----:B------:R-:W-:Y:S02]  /*21b0*/  SEL R19, R9, R20, !P1 ;  /* 0x0000001409137207 */ /* 0x000fe40004800000 */
[----:B------:R-:W-:Y:S01]  /*21c0*/  SEL R7, R11, R22, !P1 ;  /* 0x000000160b077207 */ /* 0x000fe20004800000 */
[----:B----4-:R-:W-:-:S04]  /*21d0*/  IMAD.HI.U32 R20, R17, R2, RZ ;  /* 0x0000000211147227 */ /* 0x010fc800078e00ff */
[----:B------:R-:W-:Y:S01]  /*21e0*/  IMAD.HI.U32 R6, R19, R2, RZ ;  /* 0x0000000213067227 */ /* 0x000fe200078e00ff */
[----:B------:R-:W-:-:S04]  /*21f0*/  @P3 SHF.R.U32.HI R17, RZ, R3, R20 ;  /* 0x00000003ff113219 */ /* 0x000fc80000011614 */
[----:B------:R-:W-:Y:S01]  /*2200*/  @P3 SHF.R.U32.HI R19, RZ, R3, R6 ;  /* 0x00000003ff133219 */ /* 0x000fe20000011606 */
[----:B------:R-:W-:-:S04]  /*2210*/  IMAD R17, R72, R17, RZ ;  /* 0x0000001148117224 */ /* 0x000fc800078e02ff */
[----:B------:R-:W-:Y:S01]  /*2220*/  IMAD R6, R72, R19, RZ ;  /* 0x0000001348067224 */ /* 0x000fe200078e02ff */
[C---:B------:R-:W-:Y:S02]  /*2230*/  ISETP.GE.AND P0, PT, R5.reuse, R17, PT ;  /* 0x000000110500720c */ /* 0x040fe40003f06270 */
[----:B------:R-:W-:Y:S02]  /*2240*/  IADD3 R17, PT, PT, -R5, RZ, RZ ;  /* 0x000000ff05117210 */ /* 0x000fe40007ffe1ff */
[----:B------:R-:W-:Y:S01]  /*2250*/  ISETP.GE.OR P0, PT, R7, R6, P0 ;  /* 0x000000060700720c */ /* 0x000fe20000706670 */
[----:B------:R-:W-:-:S04]  /*2260*/  IMAD.HI.U32 R6, R5, R2, RZ ;  /* 0x0000000205067227 */ /* 0x000fc800078e00ff */
[----:B------:R-:W-:Y:S01]  /*2270*/  IMAD R8, R4, R17, R8 ;  /* 0x0000001104087224 */ /* 0x000fe200078e0208 */
[----:B------:R-:W-:-:S04]  /*2280*/  SHF.R.U32.HI R6, RZ, R3, R6 ;  /* 0x00000003ff067219 */ /* 0x000fc80000011606 */
[----:B------:R-:W-:-:S03]  /*2290*/  SEL R6, R5, R6, !P3 ;  /* 0x0000000605067207 */ /* 0x000fc60005800000 */
[----:B------:R-:W-:-:S04]  /*22a0*/  @!P0 IMAD.HI.U32 R16, R7, R2, RZ ;  /* 0x0000000207108227 */ /* 0x000fc800078e00ff */
[----:B------:R-:W-:Y:S01]  /*22b0*/  IMAD.MOV R2, RZ, RZ, -R6 ;  /* 0x000000ffff027224 */ /* 0x000fe200078e0a06 */
[----:B------:R-:W-:-:S03]  /*22c0*/  @!P0 SHF.R.U32.HI R16, RZ, R3, R16 ;  /* 0x00000003ff108219 */ /* 0x000fc60000011610 */
[----:B------:R-:W-:Y:S01]  /*22d0*/  IMAD R2, R72, R2, R5 ;  /* 0x0000000248027224 */ /* 0x000fe200078e0205 */
        /* <DEDUP_REMOVED lines=9> */
.L_x_34:
[----:B------:R-:W1:Y:S02]  /*2370*/  LDCU UR8, c[0x0][0xb30] ;  /* 0x00016600ff0877ac */ /* 0x000e640008000800 */
[----:B-1----:R-:W-:-:S09]  /*2380*/  UISETP.NE.AND UP0, UPT, UR8, 0x1, UPT ;  /* 0x000000010800788c */ /* 0x002fd2000bf05270 */
[----:B------:R-:W-:Y:S05]  /*2390*/  BRA.U UP0, `(.L_x_35) ;  /* 0x0000000100407547 */ /* 0x000fea000b800000 */
[----:B------:R-:W1:Y:S08]  /*23a0*/  LDC.64 R4, c[0x0][0xb10] ;  /* 0x0002c400ff047b82 */ /* 0x000e700000000a00 */
[----:B------:R-:W2:Y:S08]  /*23b0*/  LDC.64 R2, c[0x0][0xb18] ;  /* 0x0002c600ff027b82 */ /* 0x000eb00000000a00 */
[----:B------:R-:W3:Y:S08]  /*23c0*/  LDC R6, c[0x0][0xb20] ;  /* 0x0002c800ff067b82 */ /* 0x000ef00000000800 */
[----:B------:R-:W4:Y:S01]  /*23d0*/  LDC R16, c[0x0][0xb0c] ;  /* 0x0002c300ff107b82 */ /* 0x000f220000000800 */
[----:B-1----:R-:W-:-:S05]  /*23e0*/  IMAD.HI.U32 R4, R11, R4, RZ ;  /* 0x000000040b047227 */ /* 0x002fca00078e00ff */
[----:B------:R-:W-:Y:S01]  /*23f0*/  SHF.R.U32.HI R4, RZ, R5, R4 ;  /* 0x00000005ff047219 */ /* 0x000fe20000011604 */
[----:B--2---:R-:W-:Y:S01]  /*2400*/  IMAD.HI.U32 R3, R8, R3, RZ ;  /* 0x0000000308037227 */ /* 0x004fe200078e00ff */
[----:B------:R-:W-:-:S04]  /*2410*/  ISETP.NE.AND P0, PT, R2, 0x1, PT ;  /* 0x000000010200780c */ /* 0x000fc80003f05270 */
[----:B---3--:R-:W-:-:S04]  /*2420*/  SHF.R.U32.HI R3, RZ, R6, R3 ;  /* 0x00000006ff037219 */ /* 0x008fc80000011603 */
[----:B------:R-:W-:Y:S02]  /*2430*/  SEL R3, R8, R3, !P0 ;  /* 0x0000000308037207 */ /* 0x000fe40004000000 */
[----:B----4-:R-:W-:-:S04]  /*2440*/  ISETP.NE.AND P1, PT, R16, 0x1, PT ;  /* 0x000000011000780c */ /* 0x010fc80003f25270 */
[----:B------:R-:W-:-:S05]  /*2450*/  SEL R4, R11, R4, !P1 ;  /* 0x000000040b047207 */ /* 0x000fca0004800000 */
[----:B------:R-:W-:Y:S02]  /*2460*/  IMAD.IADD R5, R3, 0x1, -R4 ;  /* 0x0000000103057824 */ /* 0x000fe400078e0a04 */
[----:B------:R-:W-:Y:S02]  /*2470*/  IMAD.IADD R3, R4, 0x1, -R3 ;  /* 0x0000000104037824 */ /* 0x000fe400078e0a03 */
[----:B------:R-:W-:Y:S02]  /*2480*/  IMAD R11, R5, R16, R11 ;  /* 0x00000010050b7224 */ /* 0x000fe400078e020b */
[----:B------:R-:W-:-:S07]  /*2490*/  IMAD R8, R3, R2, R8 ;  /* 0x0000000203087224 */ /* 0x000fce00078e0208 */
.L_x_35:
[----:B------:R-:W-:Y:S01]  /*24a0*/  VIADD R14, R14, 0x1 ;  /* 0x000000010e0e7836 */ /* 0x000fe20000000000 */
[----:B------:R-:W-:Y:S01]  /*24b0*/  PLOP3.LUT P1, PT, PT, PT, PT, 0x80, 0x8 ;  /* 0x000000000008781c */ /* 0x000fe20003f2f070 */
[----:B------:R-:W-:Y:S02]  /*24c0*/  IMAD.IADD R21, R11, 0x1, R170 ;  /* 0x000000010b157824 */ /* 0x000fe400078e02aa */
[----:B------:R-:W-:Y:S01]  /*24d0*/  IMAD.IADD R20, R8, 0x1, R147 ;  /* 0x0000000108147824 */ /* 0x000fe200078e0293 */
[----:B------:R-:W-:-:S04]  /*24e0*/  ISETP.NE.AND P0, PT, R14, 0x2, PT ;  /* 0x000000020e00780c */ /* 0x000fc80003f05270 */
[----:B------:R-:W-:Y:S02]  /*24f0*/  SEL R2, RZ, 0x1, P0 ;  /* 0x00000001ff027807 */ /* 0x000fe40000000000 */
[----:B------:R-:W-:Y:S02]  /*2500*/  SEL R14, R14, RZ, P0 ;  /* 0x000000ff0e0e7207 */ /* 0x000fe40000000000 */
[----:B------:R-:W-:Y:S01]  /*2510*/  LOP3.LUT R13, R13, R2, RZ, 0x3c, !PT ;  /* 0x000000020d0d7212 */ /* 0x000fe200078e3cff */
[----:B------:R-:W-:Y:S06]  /*2520*/  @P2 BRA `(.L_x_36) ;  /* 0xfffffff000a02947 */ /* 0x000fec000383ffff */
[----:B------:R-:W-:Y:S01]  /*2530*/  UIADD3 UR4, UPT, UPT, UR4, 0xc0, URZ ;  /* 0x000000c004047890 */ /* 0x000fe2000fffe0ff */
[----:B------:R-:W-:-:S03]  /*2540*/  SHF.L.U32 R3, R15, 0x1f, RZ ;  /* 0x0000001f0f037819 */ /* 0x000fc600000006ff */
[----:B------:R-:W-:-:S09]  /*2550*/  ULEA UR5, UR6, UR4, 0x3 ;  /* 0x0000000406057291 */ /* 0x000fd2000f8e18ff */
[----:B------:R-:W1:Y:S02]  /*2560*/  SYNCS.PHASECHK.TRANS64.TRYWAIT P0, [UR5], R3 ;  /* 0x00000003ff0075a7 */ /* 0x000e640008001105 */
[----:B-1----:R-:W-:Y:S05]  /*2570*/  @!P0 BRA `(.L_x_37) ;  /* 0x0000006800988947 */ /* 0x002fea0003800000 */
.L_x_132:
[----:B------:R-:W-:-:S04]  /*2580*/  UIADD3 UR6, UPT, UPT, UR6, 0x1, URZ ;  /* 0x0000000106067890 */ /* 0x000fc8000fffe0ff */
[----:B------:R-:W-:-:S04]  /*2590*/  UISETP.NE.AND UP0, UPT, UR6, 0x18, UPT ;  /* 0x000000180600788c */ /* 0x000fc8000bf05270 */
[----:B------:R-:W-:Y:S02]  /*25a0*/  USEL UR7, URZ, 0x1, UP0 ;  /* 0x00000001ff077887 */ /* 0x000fe40008000000 */
[----:B------:R-:W-:-:S04]  /*25b0*/  USEL UR6, UR6, URZ, UP0 ;  /* 0x000000ff06067287 */ /* 0x000fc80008000000 */
[----:B------:R-:W-:Y:S01]  /*25c0*/  ULEA UR5, UR6, UR4, 0x3 ;  /* 0x0000000406057291 */ /* 0x000fe2000f8e18ff */
[----:B------:R-:W-:-:S04]  /*25d0*/  LOP3.LUT R2, R15, UR7, RZ, 0x3c, !PT ;  /* 0x000000070f027c12 */ /* 0x000fc8000f8e3cff */
[----:B-1----:R-:W-:-:S04]  /*25e0*/  SHF.L.U32 R3, R2, 0x1f, RZ ;  /* 0x0000001f02037819 */ /* 0x002fc800000006ff */
[----:B------:R-:W1:Y:S02]  /*25f0*/  SYNCS.PHASECHK.TRANS64.TRYWAIT P0, [UR5], R3 ;  /* 0x00000003ff0075a7 */ /* 0x000e640008001105 */
[----:B-1----:R-:W-:Y:S05]  /*2600*/  @!P0 BRA `(.L_x_38) ;  /* 0x00000068008c8947 */ /* 0x002fea0003800000 */
.L_x_134:
        /* <DEDUP_REMOVED lines=9> */
.L_x_136:
        /* <DEDUP_REMOVED lines=9> */
.L_x_138:
        /* <DEDUP_REMOVED lines=9> */
.L_x_140:
        /* <DEDUP_REMOVED lines=9> */
.L_x_142:
        /* <DEDUP_REMOVED lines=9> */
.L_x_144:
        /* <DEDUP_REMOVED lines=9> */
.L_x_146:
        /* <DEDUP_REMOVED lines=9> */
.L_x_148:
        /* <DEDUP_REMOVED lines=9> */
.L_x_150:
        /* <DEDUP_REMOVED lines=9> */
.L_x_152:
        /* <DEDUP_REMOVED lines=9> */
.L_x_154:
        /* <DEDUP_REMOVED lines=9> */
.L_x_156:
        /* <DEDUP_REMOVED lines=9> */
.L_x_158:
        /* <DEDUP_REMOVED lines=9> */
.L_x_160:
        /* <DEDUP_REMOVED lines=9> */
.L_x_162:
        /* <DEDUP_REMOVED lines=9> */
.L_x_164:
        /* <DEDUP_REMOVED lines=9> */
.L_x_166:
        /* <DEDUP_REMOVED lines=9> */
.L_x_168:
        /* <DEDUP_REMOVED lines=9> */
.L_x_170:
        /* <DEDUP_REMOVED lines=9> */
.L_x_172:
        /* <DEDUP_REMOVED lines=9> */
.L_x_174:
        /* <DEDUP_REMOVED lines=9> */
.L_x_176:
[----:B------:R-:W-:-:S04]  /*31e0*/  UIADD3 UR6, UPT, UPT, UR6, 0x1, URZ ;  /* 0x0000000106067890 */ /* 0x000fc8000fffe0ff */
[----:B------:R-:W-:-:S04]  /*31f0*/  UISETP.NE.AND UP0, UPT, UR6, 0x18, UPT ;  /* 0x000000180600788c */ /* 0x000fc8000bf05270 */
[----:B------:R-:W-:Y:S02]  /*3200*/  USEL UR5, URZ, 0x1, UP0 ;  /* 0x00000001ff057887 */ /* 0x000fe40008000000 */
[----:B------:R-:W-:-:S04]  /*3210*/  USEL UR6, UR6, URZ, UP0 ;  /* 0x000000ff06067287 */ /* 0x000fc80008000000 */
[----:B------:R-:W-:Y:S01]  /*3220*/  ULEA UR6, UR6, UR4, 0x3 ;  /* 0x0000000406067291 */ /* 0x000fe2000f8e18ff */
[----:B-1----:R-:W-:-:S04]  /*3230*/  LOP3.LUT R3, R2, UR5, RZ, 0x3c, !PT ;  /* 0x0000000502037c12 */ /* 0x002fc8000f8e3cff */
[----:B------:R-:W-:Y:S01]  /*3240*/  SHF.L.U32 R3, R3, 0x1f, RZ ;  /* 0x0000001f03037819 */ /* 0x000fe200000006ff */
[----:B----4-:R-:W-:-:S07]  /*3250*/  IMAD.U32 R0, RZ, RZ, UR6 ;  /* 0x00000006ff007e24 */ /* 0x010fce000f8e00ff */
.L_x_60:
[----:B-1----:R1:W2:Y:S02]  /*3260*/  SYNCS.PHASECHK.TRANS64.TRYWAIT P0, [R0+URZ], R3 ;  /* 0x00000003000075a7 */ /* 0x0022a400080011ff */
[----:B--2---:R-:W-:Y:S05]  /*3270*/  @!P0 NANOSLEEP.SYNCS 0x989680 ;  /* 0x009896800000895d */ /* 0x004fea0003900000 */
[----:B------:R-:W2:Y:S02]  /*3280*/  @!P0 SYNCS.PHASECHK.TRANS64 P0, [R0+URZ], R3 ;  /* 0x00000003000085a7 */ /* 0x000ea400080010ff */
[----:B--2---:R-:W-:Y:S05]  /*3290*/  @P0 EXIT ;  /* 0x000000000000094d */ /* 0x004fea0003800000 */
[----:B------:R-:W-:Y:S05]  /*32a0*/  BRA `(.L_x_60) ;  /* 0xfffffffc00ec7947 */ /* 0x000fea000383ffff */
.L_x_18:
[----:B------:R-:W-:-:S04]  /*32b0*/  UISETP.NE.AND UP1, UPT, UR37, URZ, UPT ;  /* 0x000000ff2500728c */ /* 0x000fc8000bf25270 */
[----:B------:R-:W-:-:S09]  /*32c0*/  UISETP.NE.OR UP1, UPT, UR8, 0x1, UP1 ;  /* 0x000000010800788c */ /* 0x000fd20008f25670 */
[----:B------:R-:W-:Y:S05]  /*32d0*/  BRA.U UP1, `(.L_x_61) ;  /* 0x0000000501487547 */ /* 0x000fea000b800000 */
[----:B------:R-:W-:Y:S01]  /*32e0*/  ISETP.NE.AND P2, PT, R2, RZ, PT ;  /* 0x000000ff0200720c */ /* 0x000fe20003f45270 */
[----:B------:R-:W-:Y:S01]  /*32f0*/  IMAD.MOV.U32 R12, RZ, RZ, 0x1 ;  /* 0x00000001ff0c7424 */ /* 0x000fe200078e00ff */
[----:B------:R-:W-:Y:S02]  /*3300*/  CS2R R10, SRZ ;  /* 0x00000000000a7805 */ /* 0x000fe4000001ff00 */
[----:B------:R-:W-:Y:S01]  /*3310*/  CS2R R8, SRZ ;  /* 0x0000000000087805 */ /* 0x000fe2000001ff00 */
[----:B------:R-:W-:Y:S01]  /*3320*/  UMOV UR4, 0x400 ;  /* 0x0000040000047882 */ /* 0x000fe20000000000 */
[----:B------:R-:W-:Y:S01]  /*3330*/  UMOV UR6, URZ ;  /* 0x000000ff00067c82 */ /* 0x000fe20008000000 */
[----:B------:R-:W-:-:S12]  /*3340*/  ULEA UR37, UR37, UR4, 0x18 ;  /* 0x0000000425257291 */ /* 0x000fd8000f8ec0ff */
.L_x_65:
[----:B------:R-:W-:Y:S02]  /*3350*/  LEA R0, R8, UR37, 0x3 ;  /* 0x0000002508007c11 */ /* 0x000fe4000f8e18ff */
[----:B------:R-:W-:-:S03]  /*3360*/  SHF.L.U32 R5, R9, 0x1f, RZ ;  /* 0x0000001f09057819 */ /* 0x000fc600000006ff */
[----:B------:R-:W-:Y:S01]  /*3370*/  VIADD R4, R0, 0x220 ;  /* 0x0000022000047836 */ /* 0x000fe20000000000 */
[----:B------:R-:W1:Y:S02]  /*3380*/  SYNCS.PHASECHK.TRANS64.TRYWAIT P0, [R0+URZ+0x210], R5 ;  /* 0x00021005000075a7 */ /* 0x000e6400080011ff */
[----:B-1----:R-:W-:Y:S05]  /*3390*/  @!P0 BRA `(.L_x_62) ;  /* 0x0000006400388947 */ /* 0x002fea0003800000 */
.L_x_177:
[----:B------:R-:W-:Y:S01]  /*33a0*/  ULEA UR5, UR6, UR37, 0x3 ;  /* 0x0000002506057291 */ /* 0x000fe2000f8e18ff */
[----:B------:R-:W-:Y:S02]  /*33b0*/  PRMT R4, RZ, 0x654, R4 ;  /* 0x00000654ff047816 */ /* 0x000fe40000000004 */
[----:B-1----:R-:W-:Y:S01]  /*33c0*/  SHF.L.U32 R5, R12, 0x1f, RZ ;  /* 0x0000001f0c057819 */ /* 0x002fe200000006ff */
[----:B------:R-:W-:Y:S01]  /*33d0*/  UIADD3 UR4, UPT, UPT, UR5, 0x1b0, URZ ;  /* 0x000001b005047890 */ /* 0x000fe2000fffe0ff */
[----:B------:R1:W-:Y:S05]  /*33e0*/  SYNCS.ARRIVE.TRANS64.RED.A1T0 RZ, [R4+URZ], RZ ;  /* 0x000000ff04ff79a7 */ /* 0x0003ea00081004ff */
[----:B------:R-:W-:Y:S01]  /*33f0*/  IMAD.U32 R7, RZ, RZ, UR4 ;  /* 0x00000004ff077e24 */ /* 0x000fe2000f8e00ff */
[----:B------:R-:W2:Y:S04]  /*3400*/  SYNCS.PHASECHK.TRANS64.TRYWAIT P0, [UR5+0x1c0], R5 ;  /* 0x0001c005ff0075a7 */ /* 0x000ea80008001105 */
[----:B------:R-:W-:Y:S01]  /*3410*/  PRMT R6, R2, 0x654, R7 ;  /* 0x0000065402067816 */ /* 0x000fe20000000007 */
[----:B-1----:R-:W-:Y:S01]  /*3420*/  @!P2 IMAD.MOV.U32 R4, RZ, RZ, 0x10 ;  /* 0x00000010ff04a424 */ /* 0x002fe200078e00ff */
[----:B--2---:R-:W-:Y:S06]  /*3430*/  @!P0 BRA `(.L_x_63) ;  /* 0x0000006400248947 */ /* 0x004fec0003800000 */
.L_x_179:
[----:B------:R-:W-:Y:S01]  /*3440*/  ULEA UR4, UR6, UR37, 0x4 ;  /* 0x0000002506047291 */ /* 0x000fe2000f8e20ff */
[----:B------:R-:W-:Y:S01]  /*3450*/  SEL R3, R6, R3, !P2 ;  /* 0x0000000306037207 */ /* 0x000fe20005000000 */
[----:B------:R-:W-:Y:S01]  /*3460*/  UIADD3 UR5, UPT, UPT, UR5, 0x1b0, URZ ;  /* 0x000001b005057890 */ /* 0x000fe2000fffe0ff */
[----:B-1----:R-:W-:Y:S01]  /*3470*/  LEA R0, R11, UR37, 0x3 ;  /* 0x000000250b007c11 */ /* 0x002fe2000f8e18ff */
[----:B------:R-:W-:Y:S01]  /*3480*/  UIADD3 UR4, UPT, UPT, UR4, 0x240, URZ ;  /* 0x0000024004047890 */ /* 0x000fe2000fffe0ff */
[----:B------:R-:W-:Y:S01]  /*3490*/  SHF.L.U32 R5, R10, 0x1f, RZ ;  /* 0x0000001f0a057819 */ /* 0x000fe200000006ff */
[----:B------:R1:W-:Y:S01]  /*34a0*/  @!P2 SYNCS.ARRIVE.TRANS64.RED RZ, [R3+URZ], R4 ;  /* 0x0000000403ffa9a7 */ /* 0x0003e200080004ff */
[----:B------:R-:W-:Y:S01]  /*34b0*/  UIADD3 UR6, UPT, UPT, UR6, 0x1, URZ ;  /* 0x0000000106067890 */ /* 0x000fe2000fffe0ff */
[----:B------:R-:W-:-:S03]  /*34c0*/  VIADD R8, R8, 0x1 ;  /* 0x0000000108087836 */ /* 0x000fc60000000000 */
[----:B------:R-:W-:Y:S02]  /*34d0*/  UISETP.NE.AND UP0, UPT, UR6, 0x2, UPT ;  /* 0x000000020600788c */ /* 0x000fe4000bf05270 */
[----:B------:R-:W-:Y:S06]  /*34e0*/  UGETNEXTWORKID.BROADCAST [UR4], [UR5] ;  /* 0x00000000040073ca */ /* 0x000fec0008000100 */
[----:B------:R-:W-:Y:S01]  /*34f0*/  USEL UR4, URZ, 0x1, UP0 ;  /* 0x00000001ff047887 */ /* 0x000fe20008000000 */
[----:B------:R-:W-:Y:S01]  /*3500*/  ISETP.NE.AND P0, PT, R8, 0x2, PT ;  /* 0x000000020800780c */ /* 0x000fe20003f05270 */
[----:B------:R-:W-:Y:S01]  /*3510*/  USEL UR6, UR6, URZ, UP0 ;  /* 0x000000ff06067287 */ /* 0x000fe20008000000 */
[----:B------:R-:W2:Y:S03]  /*3520*/  SYNCS.PHASECHK.TRANS64.TRYWAIT P1, [R0+URZ+0x1b0], R5 ;  /* 0x0001b005000075a7 */ /* 0x000ea600080211ff */
[----:B------:R-:W-:Y:S01]  /*3530*/  LOP3.LUT R12, R12, UR4, RZ, 0x3c, !PT ;  /* 0x000000040c0c7c12 */ /* 0x000fe2000f8e3cff */
[----:B-12---:R-:W-:Y:S07]  /*3540*/  @!P1 BRA `(.L_x_64) ;  /* 0x0000006000f89947 */ /* 0x006fee0003800000 */
.L_x_180:
[C---:B------:R-:W-:Y:S01]  /*3550*/  LEA R4, R11.reuse, UR37, 0x4 ;  /* 0x000000250b047c11 */ /* 0x040fe2000f8e20ff */
[----:B-1----:R-:W-:Y:S01]  /*3560*/  VIADD R0, R0, 0x1c0 ;  /* 0x000001c000007836 */ /* 0x002fe20000000000 */
[----:B------:R-:W-:Y:S01]  /*3570*/  SEL R8, R8, RZ, P0 ;  /* 0x000000ff08087207 */ /* 0x000fe20000000000 */
[----:B------:R-:W-:-:S03]  /*3580*/  VIADD R11, R11, 0x1 ;  /* 0x000000010b0b7836 */ /* 0x000fc60000000000 */
[----:B------:R-:W1:Y:S01]  /*3590*/  LDS.128 R4, [R4+0x240] ;  /* 0x0002400004047984 */ /* 0x000e620000000c00 */
[----:B------:R-:W-:Y:S02]  /*35a0*/  PRMT R0, RZ, 0x654, R0 ;  /* 0x00000654ff007816 */ /* 0x000fe40000000000 */
[C---:B------:R-:W-:Y:S01]  /*35b0*/  ISETP.NE.AND P1, PT, R11.reuse, 0x2, PT ;  /* 0x000000020b00780c */ /* 0x040fe20003f25270 */
[----:B------:R-:W-:Y:S01]  /*35c0*/  @!PT LDS RZ, [RZ] ;  /* 0x00000000fffff984 */ /* 0x000fe20000000800 */
[----:B------:R-:W-:Y:S01]  /*35d0*/  @!PT LDS RZ, [RZ] ;  /* 0x00000000fffff984 */ /* 0x000fe20000000800 */
[----:B------:R-:W-:Y:S01]  /*35e0*/  @!PT LDS RZ, [RZ] ;  /* 0x00000000fffff984 */ /* 0x000fe20000000800 */
[----:B------:R-:W-:Y:S01]  /*35f0*/  @!PT LDS RZ, [RZ] ;  /* 0x00000000fffff984 */ /* 0x000fe20000000800 */
[----:B------:R2:W-:Y:S06]  /*3600*/  MEMBAR.ALL.CTA ;  /* 0x0000000000007992 */ /* 0x0005ec0000008000 */
[----:B--2---:R-:W2:Y:S01]  /*3610*/  FENCE.VIEW.ASYNC.S ;  /* 0x00000000000073c6 */ /* 0x004ea20000000000 */
[----:B------:R-:W-:Y:S01]  /*3620*/  SEL R11, R11, RZ, P1 ;  /* 0x000000ff0b0b7207 */ /* 0x000fe20000800000 */
[----:B--2---:R2:W-:Y:S01]  /*3630*/  SYNCS.ARRIVE.TRANS64.RED.A1T0 RZ, [R0+URZ], RZ ;  /* 0x000000ff00ff79a7 */ /* 0x0045e200081004ff */
[----:B-1----:R-:W-:-:S02]  /*3640*/  LOP3.LUT P3, RZ, R6, 0x1, RZ, 0xc0, !PT ;  /* 0x0000000106ff7812 */ /* 0x002fc4000786c0ff */
[----:B------:R-:W-:-:S04]  /*3650*/  SEL R5, RZ, 0x1, P1 ;  /* 0x00000001ff057807 */ /* 0x000fc80000800000 */
[----:B------:R-:W-:Y:S02]  /*3660*/  LOP3.LUT R10, R10, R5, RZ, 0x3c, !PT ;  /* 0x000000050a0a7212 */ /* 0x000fe400078e3cff */
[----:B--2---:R-:W-:-:S04]  /*3670*/  SEL R0, RZ, 0x1, P0 ;  /* 0x00000001ff007807 */ /* 0x004fc80000000000 */
[----:B------:R-:W-:Y:S01]  /*3680*/  LOP3.LUT R9, R9, R0, RZ, 0x3c, !PT ;  /* 0x0000000009097212 */ /* 0x000fe200078e3cff */
[----:B------:R-:W-:Y:S06]  /*3690*/  @P3 BRA `(.L_x_65) ;  /* 0xfffffffc002c3947 */ /* 0x000fec000383ffff */
[----:B------:R-:W-:Y:S01]  /*36a0*/  ULEA UR5, UR6, UR37, 0x3 ;  /* 0x0000002506057291 */ /* 0x000fe2000f8e18ff */
[----:B------:R-:W-:-:S08]  /*36b0*/  SHF.L.U32 R3, R12, 0x1f, RZ ;  /* 0x0000001f0c037819 */ /* 0x000fd000000006ff */
[----:B------:R-:W1:Y:S02]  /*36c0*/  SYNCS.PHASECHK.TRANS64 P0, [UR5+0x1c0], R3 ;  /* 0x0001c003ff0075a7 */ /* 0x000e640008001005 */
[----:B-1----:R-:W-:Y:S05]  /*36d0*/  @P0 BRA `(.L_x_66) ;  /* 0x0000000000080947 */ /* 0x002fea0003800000 */
[----:B------:R-:W1:Y:S02]  /*36e0*/  SYNCS.PHASECHK.TRANS64.TRYWAIT P0, [UR5+0x1c0], R3 ;  /* 0x0001c003ff0075a7 */ /* 0x000e640008001105 */
[----:B-1----:R-:W-:Y:S05]  /*36f0*/  @!P0 BRA `(.L_x_67) ;  /* 0x0000006000a08947 */ /* 0x002fea0003800000 */
.L_x_66:
[----:B------:R-:W-:-:S04]  /*3700*/  UIADD3 UR4, UPT, UPT, UR6, 0x1, URZ ;  /* 0x0000000106047890 */ /* 0x000fc8000fffe0ff */
[----:B------:R-:W-:-:S04]  /*3710*/  UISETP.NE.AND UP0, UPT, UR4, 0x2, UPT ;  /* 0x000000020400788c */ /* 0x000fc8000bf05270 */
[----:B------:R-:W-:Y:S02]  /*3720*/  USEL UR7, URZ, 0x1, UP0 ;  /* 0x00000001ff077887 */ /* 0x000fe40008000000 */
[----:B------:R-:W-:-:S04]  /*3730*/  USEL UR4, UR4, URZ, UP0 ;  /* 0x000000ff04047287 */ /* 0x000fc80008000000 */
[----:B------:R-:W-:Y:S01]  /*3740*/  ULEA UR4, UR4, UR37, 0x3 ;  /* 0x0000002504047291 */ /* 0x000fe2000f8e18ff */
[----:B-1----:R-:W-:-:S04]  /*3750*/  LOP3.LUT R3, R12, UR7, RZ, 0x3c, !PT ;  /* 0x000000070c037c12 */ /* 0x002fc8000f8e3cff */
[----:B------:R-:W-:-:S04]  /*3760*/  SHF.L.U32 R0, R3, 0x1f, RZ ;  /* 0x0000001f03007819 */ /* 0x000fc800000006ff */
[----:B------:R-:W1:Y:S02]  /*3770*/  SYNCS.PHASECHK.TRANS64 P0, [UR4+0x1c0], R0 ;  /* 0x0001c000ff0075a7 */ /* 0x000e640008001004 */
[----:B-1----:R-:W-:Y:S05]  /*3780*/  @P0 EXIT ;  /* 0x000000000000094d */ /* 0x002fea0003800000 */
[----:B------:R-:W-:Y:S02]  /*3790*/  SHF.L.U32 R3, R3, 0x1f, RZ ;  /* 0x0000001f03037819 */ /* 0x000fe400000006ff */
[----:B------:R-:W-:-:S07]  /*37a0*/  MOV R0, UR4 ;  /* 0x0000000400007c02 */ /* 0x000fce0008000f00 */
.L_x_68:
[----:B-1----:R1:W2:Y:S02]  /*37b0*/  SYNCS.PHASECHK.TRANS64.TRYWAIT P0, [R0+URZ+0x1c0], R3 ;  /* 0x0001c003000075a7 */ /* 0x0022a400080011ff */
[----:B--2---:R-:W-:Y:S05]  /*37c0*/  @!P0 NANOSLEEP.SYNCS 0x989680 ;  /* 0x009896800000895d */ /* 0x004fea0003900000 */
[----:B------:R-:W2:Y:S02]  /*37d0*/  @!P0 SYNCS.PHASECHK.TRANS64 P0, [R0+URZ+0x1c0], R3 ;  /* 0x0001c003000085a7 */ /* 0x000ea400080010ff */
[----:B--2---:R-:W-:Y:S05]  /*37e0*/  @P0 EXIT ;  /* 0x000000000000094d */ /* 0x004fea0003800000 */
[----:B------:R-:W-:Y:S05]  /*37f0*/  BRA `(.L_x_68) ;  /* 0xfffffffc00ec7947 */ /* 0x000fea000383ffff */
.L_x_61:
[----:B------:R-:W-:-:S09]  /*3800*/  UISETP.NE.AND UP1, UPT, UR8, URZ, UPT ;  /* 0x000000ff0800728c */ /* 0x000fd2000bf25270 */
[----:B------:R-:W-:Y:S05]  /*3810*/  BRA.U UP1, `(.L_x_69) ;  /* 0x0000000d015c7547 */ /* 0x000fea000b800000 */
[----:B------:R-:W-:Y:S01]  /*3820*/  UMOV UR4, 0x40 ;  /* 0x0000004000047882 */ /* 0x000fe20000000000 */
[----:B------:R-:W-:Y:S01]  /*3830*/  NOP ;  /* 0x0000000000007918 */ /* 0x000fe20000000000 */
[----:B------:R-:W-:Y:S01]  /*3840*/  ULEA UR4, UR37, UR4, 0x18 ;  /* 0x0000000425047291 */ /* 0x000fe2000f8ec0ff */
[----:B------:R-:W-:Y:S02]  /*3850*/  UMOV UR5, 0x400 ;  /* 0x0000040000057882 */ /* 0x000fe40000000000 */
[----:B------:R-:W-:-:S06]  /*3860*/  ULEA UR37, UR37, UR5, 0x18 ;  /* 0x0000000525257291 */ /* 0x000fcc000f8ec0ff */
[----:B------:R-:W1:Y:S02]  /*3870*/  LDS.U8 R0, [UR4+0x1c] ;  /* 0x00001c04ff007984 */ /* 0x000e640008000000 */
[----:B-1----:R-:W-:-:S13]  /*3880*/  ISETP.NE.AND P0, PT, R0, RZ, PT ;  /* 0x000000ff0000720c */ /* 0x002fda0003f05270 */
[----:B------:R-:W-:Y:S05]  /*3890*/  @P0 BRA `(.L_x_70) ;  /* 0x0000000000580947 */ /* 0x000fea0003800000 */
[----:B------:R-:W-:-:S13]  /*38a0*/  ELECT P0, URZ, PT ;  /* 0x0000000000ff782f */ /* 0x000fda0003800000 */
[----:B------:R-:W-:Y:S05]  /*38b0*/  @!P0 BRA `(.L_x_71) ;  /* 0x0000000000608947 */ /* 0x000fea0003800000 */
[----:B------:R-:W-:Y:S01]  /*38c0*/  UMOV UR5, 0x10 ;  /* 0x0000001000057882 */ /* 0x000fe20000000000 */
[----:B------:R-:W-:Y:S01]  /*38d0*/  HFMA2 R0, -RZ, RZ, 0, 5.9604644775390625e-08 ;  /* 0x00000001ff007431 */ /* 0x000fe200000001ff */
[----:B------:R-:W-:-:S03]  /*38e0*/  MOV R2, 0xffff ;  /* 0x0000ffff00027802 */ /* 0x000fc60000000f00 */
[----:B------:R-:W-:Y:S04]  /*38f0*/  DEPBAR.LE SB1, 0x36 ;  /* 0x00009d800000791a */ /* 0x000fe80000000000 */
[----:B------:R-:W1:Y:S02]  /*3900*/  UTCATOMSWS.FIND_AND_SET.ALIGN UP0, UR5, UR5 ;  /* 0x00000005000575e3 */ /* 0x000e640008000800 */
[----:B-1----:R-:W-:Y:S01]  /*3910*/  MOV R3, UR5 ;  /* 0x0000000500037c02 */ /* 0x002fe20008000f00 */
[----:B------:R-:W-:Y:S06]  /*3920*/  BRA.U UP0, `(.L_x_72) ;  /* 0x0000000100187547 */ /* 0x000fec000b800000 */
.L_x_73:
[----:B------:R-:W-:Y:S05]  /*3930*/  NANOSLEEP 0x64 ;  /* 0x000000640000795d */ /* 0x000fea0003800000 */
[----:B------:R-:W-:-:S05]  /*3940*/  UMOV UR5, 0x10 ;  /* 0x0000001000057882 */ /* 0x000fca0000000000 */
[----:B------:R-:W-:Y:S04]  /*3950*/  DEPBAR.LE SB1, 0x36 ;  /* 0x00009d800000791a */ /* 0x000fe80000000000 */
[----:B------:R-:W1:Y:S02]  /*3960*/  UTCATOMSWS.FIND_AND_SET.ALIGN UP0, UR5, UR5 ;  /* 0x00000005000575e3 */ /* 0x000e640008000800 */
[----:B-1----:R-:W-:Y:S01]  /*3970*/  MOV R3, UR5 ;  /* 0x0000000500037c02 */ /* 0x002fe20008000f00 */
[----:B------:R-:W-:Y:S05]  /*3980*/  BRA.U !UP0, `(.L_x_73) ;  /* 0xfffffffd08e87547 */ /* 0x000fea000b83ffff */
.L_x_72:
[-C--:B------:R-:W-:Y:S02]  /*3990*/  SHF.L.U32 R2, R2, R3.reuse, RZ ;  /* 0x0000000302027219 */ /* 0x080fe400000006ff */
[----:B------:R-:W-:Y:S01]  /*39a0*/  SHF.L.U32 R0, R0, R3, RZ ;  /* 0x0000000300007219 */ /* 0x000fe200000006ff */
[----:B------:R-:W-:Y:S02]  /*39b0*/  IMAD.SHL.U32 R3, R3, 0x20, RZ ;  /* 0x0000002003037824 */ /* 0x000fe400078e00ff */
[----:B------:R1:W-:Y:S04]  /*39c0*/  ATOMS.OR RZ, [UR4+0x14], R2 ;  /* 0x00001402ffff798c */ /* 0x0003e8000b000004 */
[----:B------:R1:W-:Y:S04]  /*39d0*/  ATOMS.OR RZ, [UR4+0x18], R0 ;  /* 0x00001800ffff798c */ /* 0x0003e8000b000004 */
[----:B------:R1:W-:Y:S01]  /*39e0*/  STS [UR37+0x260], R3 ;  /* 0x00026003ff007988 */ /* 0x0003e20008000825 */
[----:B------:R-:W-:Y:S05]  /*39f0*/  BRA `(.L_x_71) ;  /* 0x0000000000107947 */ /* 0x000fea0003800000 */
.L_x_70:
[----:B------:R-:W-:Y:S02]  /*3a00*/  MOV R0, 0xffffffff ;  /* 0xffffffff00007802 */ /* 0x000fe40000000f00 */
[----:B------:R-:W-:-:S03]  /*3a10*/  MOV R2, 0x3a40 ;  /* 0x00003a4000027802 */ /* 0x000fc60000000f00 */
[----:B------:R1:W-:Y:S04]  /*3a20*/  STS [UR37+0x260], R0 ;  /* 0x00026000ff007988 */ /* 0x0003e80008000825 */
[----:B-1-3-5:R-:W-:Y:S05]  /*3a30*/  CALL.REL.NOINC `($__internal_1_$__cuda_sm10x_tcgen05_guardrail_trap_phase_invalid_during_alloc) ;  /* 0x00000064005c7944 */ /* 0x02afea0003c00000 */
.L_x_71:
[----:B------:R-:W-:Y:S05]  /*3a40*/  WARPSYNC.ALL ;  /* 0x0000000000007948 */ /* 0x000fea0003800000 */
[----:B------:R-:W2:Y:S01]  /*3a50*/  S2UR UR6, SR_CgaCtaId ;  /* 0x00000000000679c3 */ /* 0x000ea20000008800 */
[----:B------:R-:W-:Y:S01]  /*3a60*/  UMOV UR4, 0x400 ;  /* 0x0000040000047882 */ /* 0x000fe20000000000 */
[----:B------:R-:W-:-:S06]  /*3a70*/  NOP ;  /* 0x0000000000007918 */ /* 0x000fcc0000000000 */
[----:B------:R-:W-:Y:S06]  /*3a80*/  BAR.ARV 0x6, 0xa0 ;  /* 0x0182800000007b1d */ /* 0x000fec0000002000 */
[----:B------:R-:W4:Y:S01]  /*3a90*/  LDCU UR7, c[0x0][0x38c] ;  /* 0x00007180ff0777ac */ /* 0x000f220008000800 */
[----:B------:R-:W-:Y:S01]  /*3aa0*/  IMAD.MOV.U32 R11, RZ, RZ, 0x1 ;  /* 0x00000001ff0b7424 */ /* 0x000fe200078e00ff */
[----:B------:R-:W-:Y:S01]  /*3ab0*/  CS2R R8, SRZ ;  /* 0x0000000000087805 */ /* 0x000fe2000001ff00 */
[----:B------:R-:W-:Y:S01]  /*3ac0*/  IMAD.MOV.U32 R10, RZ, RZ, RZ ;  /* 0x000000ffff0a7224 */ /* 0x000fe200078e00ff */
[----:B------:R-:W-:Y:S01]  /*3ad0*/  UMOV UR16, URZ ;  /* 0x000000ff00107c82 */ /* 0x000fe20008000000 */
[----:B------:R-:W-:Y:S01]  /*3ae0*/  UMOV UR15, URZ ;  /* 0x000000ff000f7c82 */ /* 0x000fe20008000000 */
[----:B------:R-:W-:Y:S01]  /*3af0*/  UMOV UR20, 0x0 ;  /* 0x0000000000147882 */ /* 0x000fe20000000000 */
[----:B------:R-:W-:Y:S01]  /*3b00*/  UMOV UR21, 0x8218410 ;  /* 0x0821841000157882 */ /* 0x000fe20000000000 */
[----:B--2---:R-:W-:Y:S01]  /*3b10*/  ULEA UR6, UR6, UR4, 0x18 ;  /* 0x0000000406067291 */ /* 0x004fe2000f8ec0ff */
[----:B------:R-:W2:Y:S03]  /*3b20*/  LDCU UR4, c[0x0][0x38c] ;  /* 0x00007180ff0477ac */ /* 0x000ea60008000800 */
[----:B------:R-:W-:-:S02]  /*3b30*/  UIADD3 UR18, UPT, UPT, UR6, 0x8600, URZ ;  /* 0x0000860006127890 */ /* 0x000fc4000fffe0ff */
[----:B----4-:R-:W-:-:S03]  /*3b40*/  UIADD3 UR7, UPT, UPT, UR7, 0x1f, URZ ;  /* 0x0000001f07077890 */ /* 0x010fc6000fffe0ff */
[----:B-1----:R-:W1:Y:S01]  /*3b50*/  LDS R0, [UR6+0x260] ;  /* 0x00026006ff007984 */ /* 0x002e620008000800 */
[----:B------:R-:W-:Y:S02]  /*3b60*/  UIADD3 UR17, UPT, UPT, UR6, 0x20600, URZ ;  /* 0x0002060006117890 */ /* 0x000fe4000fffe0ff */
[----:B------:R-:W-:Y:S02]  /*3b70*/  USHF.R.S32.HI UR5, URZ, 0x1f, UR7 ;  /* 0x0000001fff057899 */ /* 0x000fe40008011407 */
[----:B------:R-:W-:Y:S02]  /*3b80*/  USHF.R.U32.HI UR18, URZ, 0x4, UR18 ;  /* 0x00000004ff127899 */ /* 0x000fe40008011612 */
[----:B------:R-:W-:Y:S02]  /*3b90*/  ULEA.HI UR5, UR5, UR7, URZ, 0x5 ;  /* 0x0000000705057291 */ /* 0x000fe4000f8f28ff */
[----:B------:R-:W-:Y:S02]  /*3ba0*/  USHF.R.U32.HI UR17, URZ, 0x4, UR17 ;  /* 0x00000004ff117899 */ /* 0x000fe40008011611 */
[----:B------:R-:W-:-:S02]  /*3bb0*/  USHF.R.S32.HI UR5, URZ, 0x5, UR5 ;  /* 0x00000005ff057899 */ /* 0x000fc40008011405 */
[----:B------:R-:W-:Y:S02]  /*3bc0*/  ULOP3.LUT UR18, UR18, 0x3fff, URZ, 0xc0, !UPT ;  /* 0x00003fff12127892 */ /* 0x000fe4000f8ec0ff */
[----:B------:R-:W-:Y:S02]  /*3bd0*/  UISETP.LT.AND UP0, UPT, UR5, 0x1, UPT ;  /* 0x000000010500788c */ /* 0x000fe4000bf01270 */
[----:B------:R-:W-:Y:S02]  /*3be0*/  ULOP3.LUT UR17, UR17, 0x3fff, URZ, 0xc0, !UPT ;  /* 0x00003fff11117892 */ /* 0x000fe4000f8ec0ff */
[----:B------:R-:W-:Y:S02]  /*3bf0*/  USEL UR10, UR5, 0x1, !UP0 ;  /* 0x00000001050a7887 */ /* 0x000fe4000c000000 */
[----:B--2---:R-:W-:Y:S02]  /*3c00*/  UISETP.GE.AND UP3, UPT, UR4, 0x1, UPT ;  /* 0x000000010400788c */ /* 0x004fe4000bf66270 */
[----:B------:R-:W-:Y:S01]  /*3c10*/  UIADD3 UR10, UPT, UPT, -UR10, URZ, URZ ;  /* 0x000000ff0a0a7290 */ /* 0x000fe2000fffe1ff */
[----:B-1----:R-:W-:-:S15]  /*3c20*/  R2UR UR19, R0 ;  /* 0x00000000001372ca */ /* 0x002fde00000e0000 */
.L_x_80:
[----:B------:R-:W-:Y:S02]  /*3c30*/  LEA R0, R10, UR6, 0x3 ;  /* 0x000000060a007c11 */ /* 0x000fe4000f8e18ff */
[----:B------:R-:W-:Y:S02]  /*3c40*/  SHF.L.U32 R5, R9, 0x1f, RZ ;  /* 0x0000001f09057819 */ /* 0x000fe400000006ff */
[----:B------:R-:W-:Y:S01]  /*3c50*/  PLOP3.LUT P0, PT, PT, PT, UP3, 0x80, 0x8 ;  /* 0x000000000008781c */ /* 0x000fe20003f0f038 */
[----:B------:R-:W-:Y:S01]  /*3c60*/  VIADD R3, R0, 0x1c0 ;  /* 0x000001c000037836 */ /* 0x000fe20000000000 */
[----:B-1----:R-:W1:Y:S02]  /*3c70*/  SYNCS.PHASECHK.TRANS64.TRYWAIT P1, [R0+URZ+0x1b0], R5 ;  /* 0x0001b005000075a7 */ /* 0x002e6400080211ff */
[----:B-1--4-:R-:W-:Y:S09]  /*3c80*/  @!P1 BRA `(.L_x_74) ;  /* 0x0000005c00549947 */ /* 0x012ff20003800000 */
.L_x_182:
[----:B------:R-:W-:Y:S01]  /*3c90*/  LEA R4, R10, UR6, 0x4 ;  /* 0x000000060a047c11 */ /* 0x000fe2000f8e20ff */
[----:B------:R-:W-:Y:S01]  /*3ca0*/  @UP3 ULEA UR4, UR15, UR6, 0x3 ;  /* 0x000000060f043291 */ /* 0x000fe2000f8e18ff */
[----:B------:R-:W-:Y:S01]  /*3cb0*/  PLOP3.LUT P2, PT, PT, PT, PT, 0x80, 0x8 ;  /* 0x000000000008781c */ /* 0x000fe20003f4f070 */
[----:B------:R-:W-:Y:S01]  /*3cc0*/  ULEA UR9, UR16, UR6, 0x3 ;  /* 0x0000000610097291 */ /* 0x000fe2000f8e18ff */
[----:B------:R-:W-:Y:S02]  /*3cd0*/  PRMT R3, RZ, 0x654, R3 ;  /* 0x00000654ff037816 */ /* 0x000fe40000000003 */
[----:B-1----:R-:W1:Y:S01]  /*3ce0*/  LDS.128 R4, [R4+0x240] ;  /* 0x0002400004047984 */ /* 0x002e620000000c00 */
[----:B------:R-:W-:Y:S02]  /*3cf0*/  @P0 SHF.L.U32 R2, R8, 0x1f, RZ ;  /* 0x0000001f08020819 */ /* 0x000fe400000006ff */
[----:B------:R-:W-:Y:S01]  /*3d00*/  SHF.L.U32 R0, R11, 0x1f, RZ ;  /* 0x0000001f0b007819 */ /* 0x000fe200000006ff */
[----:B------:R-:W-:Y:S01]  /*3d10*/  @!PT LDS RZ, [RZ] ;  /* 0x00000000fffff984 */ /* 0x000fe20000000800 */
[----:B------:R-:W-:Y:S01]  /*3d20*/  @!PT LDS RZ, [RZ] ;  /* 0x00000000fffff984 */ /* 0x000fe20000000800 */
[----:B------:R-:W-:Y:S01]  /*3d30*/  @!PT LDS RZ, [RZ] ;  /* 0x00000000fffff984 */ /* 0x000fe20000000800 */
[----:B------:R-:W-:Y:S01]  /*3d40*/  @!PT LDS RZ, [RZ] ;  /* 0x00000000fffff984 */ /* 0x000fe20000000800 */
[----:B------:R2:W-:Y:S06]  /*3d50*/  MEMBAR.ALL.CTA ;  /* 0x0000000000007992 */ /* 0x0005ec0000008000 */
[----:B--2---:R-:W2:Y:S02]  /*3d60*/  FENCE.VIEW.ASYNC.S ;  /* 0x00000000000073c6 */ /* 0x004ea40000000000 */
[----:B--2---:R2:W-:Y:S01]  /*3d70*/  SYNCS.ARRIVE.TRANS64.RED.A1T0 RZ, [R3+URZ], RZ ;  /* 0x000000ff03ff79a7 */ /* 0x0045e200081004ff */
[----:B------:R2:W4:Y:S01]  /*3d80*/  @P0 SYNCS.PHASECHK.TRANS64.TRYWAIT P2, [UR4], R2 ;  /* 0x00000002ff0005a7 */ /* 0x0005220008041104 */
[----:B-1----:R-:W-:Y:S01]  /*3d90*/  LOP3.LUT P1, RZ, R6, 0x1, RZ, 0xc0, !PT ;  /* 0x0000000106ff7812 */ /* 0x002fe2000782c0ff */
[----:B------:R-:W1:Y:S02]  /*3da0*/  SYNCS.PHASECHK.TRANS64.TRYWAIT P0, [UR9+0x1f0], R0 ;  /* 0x0001f000ff0075a7 */ /* 0x000e640008001109 */
[----:B-12-4-:R-:W-:Y:S10]  /*3db0*/  @!P0 BRA `(.L_x_75) ;  /* 0x0000005c001c8947 */ /* 0x016ff40003800000 */
.L_x_184:
[----:B------:R-:W-:Y:S01]  /*3dc0*/  IADD3 R10, PT, PT, R10, 0x1, RZ ;  /* 0x000000010a0a7810 */ /* 0x000fe20007ffe0ff */
[----:B------:R-:W-:Y:S06]  /*3dd0*/  BRA.U !UP3, `(.L_x_76) ;  /* 0x000000010b8c7547 */ /* 0x000fec000b800000 */
[----:B------:R-:W-:Y:S02]  /*3de0*/  ULEA UR8, UR16, UR19, 0x7 ;  /* 0x0000001310087291 */ /* 0x000fe4000f8e38ff */
[----:B------:R-:W-:Y:S01]  /*3df0*/  UPLOP3.LUT UP4, UPT, UPT, UPT, UPT, 0x40, 0x4 ;  /* 0x000000000004789c */ /* 0x000fe20003f8e870 */
[----:B------:R-:W-:Y:S01]  /*3e00*/  UMOV UR14, UR10 ;  /* 0x0000000a000e7c82 */ /* 0x000fe20008000000 */
[----:B------:R-:W-:Y:S01]  /*3e10*/  UMOV UR13, UR5 ;  /* 0x00000005000d7c82 */ /* 0x000fe20008000000 */
[----:B------:R-:W-:-:S08]  /*3e20*/  UMOV UR12, UR15 ;  /* 0x0000000f000c7c82 */ /* 0x000fd00008000000 */
.L_x_79:
[----:B------:R-:W-:Y:S02]  /*3e30*/  UIADD3 UR14, UPT, UPT, UR14, 0x1, URZ ;  /* 0x000000010e0e7890 */ /* 0x000fe4000fffe0ff */
[----:B--2---:R-:W-:Y:S02]  /*3e40*/  ULEA UR7, UR12, UR6, 0x3 ;  /* 0x000000060c077291 */ /* 0x004fe4000f8e18ff */
[----:B------:R-:W-:Y:S01]  /*3e50*/  UISETP.NE.AND UP0, UPT, UR14, URZ, UPT ;  /* 0x000000ff0e00728c */ /* 0x000fe2000bf05270 */
[----:B----4-:R-:W-:Y:S10]  /*3e60*/  @P2 BRA `(.L_x_77) ;  /* 0x00000000000c2947 */ /* 0x010ff40003800000 */
[----:B-1----:R-:W-:Y:S04]  /*3e70*/  SHF.L.U32 R3, R8, 0x1f, RZ ;  /* 0x0000001f08037819 */ /* 0x002fe800000006ff */
[----:B------:R-:W1:Y:S02]  /*3e80*/  SYNCS.PHASECHK.TRANS64.TRYWAIT P0, [UR7], R3 ;  /* 0x00000003ff0075a7 */ /* 0x000e640008001107 */
[----:B-1----:R-:W-:Y:S05]  /*3e90*/  @!P0 BRA `(.L_x_78) ;  /* 0x0000005800fc8947 */ /* 0x002fea0003800000 */
.L_x_77:
[----:B------:R-:W-:Y:S01]  /*3ea0*/  UISETP.NE.AND UP1, UPT, UR13, 0x1, UPT ;  /* 0x000000010d00788c */ /* 0x000fe2000bf25270 */
[----:B------:R-:W-:Y:S01]  /*3eb0*/  PLOP3.LUT P2, PT, PT, PT, PT, 0x80, 0x8 ;  /* 0x000000000008781c */ /* 0x000fe20003f4f070 */
[----:B------:R-:W-:Y:S02]  /*3ec0*/  UIADD3 UR15, UPT, UPT, UR12, 0x1, URZ ;  /* 0x000000010c0f7890 */ /* 0x000fe4000fffe0ff */
[----:B------:R-:W-:Y:S02]  /*3ed0*/  UIADD3 UR7, UPT, UPT, UR7, 0xc0, URZ ;  /* 0x000000c007077890 */ /* 0x000fe4000fffe0ff */
[----:B------:R-:W-:Y:S01]  /*3ee0*/  UISETP.NE.AND UP2, UPT, UR15, 0x18, UPT ;  /* 0x000000180f00788c */ /* 0x000fe2000bf45270 */
[----:B------:R-:W-:Y:S01]  /*3ef0*/  PLOP3.LUT P0, PT, PT, PT, UP1, 0x80, 0x8 ;  /* 0x000000000008781c */ /* 0x000fe20003f0f018 */
[----:B------:R-:W-:Y:S02]  /*3f00*/  UIADD3 UR13, UPT, UPT, UR13, -0x1, URZ ;  /* 0xffffffff0d0d7890 */ /* 0x000fe4000fffe0ff */
[----:B------:R-:W-:Y:S02]  /*3f10*/  USEL UR11, URZ, 0x1, UP2 ;  /* 0x00000001ff0b7887 */ /* 0x000fe40009000000 */
[----:B------:R-:W-:Y:S01]  /*3f20*/  USEL UR15, UR15, URZ, UP2 ;  /* 0x000000ff0f0f7287 */ /* 0x000fe20009000000 */
[----:B------:R-:W-:Y:S01]  /*3f30*/  UMOV UR23, 0x40004040 ;  /* 0x4000404000177882 */ /* 0x000fe20000000000 */
[----:B------:R-:W-:Y:S02]  /*3f40*/  UMOV UR25, 0x40004040 ;  /* 0x4000404000197882 */ /* 0x000fe40000000000 */
[----:B------:R-:W-:Y:S01]  /*3f50*/  @UP1 ULEA UR4, UR15, UR6, 0x3 ;  /* 0x000000060f041291 */ /* 0x000fe2000f8e18ff */
[----:B------:R-:W-:Y:S04]  /*3f60*/  LOP3.LUT R8, R8, UR11, RZ, 0x3c, !PT ;  /* 0x0000000b08087c12 */ /* 0x000fe8000f8e3cff */
[----:B-1----:R-:W-:Y:S04]  /*3f70*/  @P0 SHF.L.U32 R0, R8, 0x1f, RZ ;  /* 0x0000001f08000819 */ /* 0x002fe800000006ff */
[----:B------:R2:W4:Y:S01]  /*3f80*/  @P0 SYNCS.PHASECHK.TRANS64.TRYWAIT P2, [UR4], R0 ;  /* 0x00000000ff0005a7 */ /* 0x0005220008041104 */
[----:B------:R-:W-:Y:S03]  /*3f90*/  USHF.L.U32 UR4, UR12, 0x8, URZ ;  /* 0x000000080c047899 */ /* 0x000fe600080006ff */
[----:B------:R-:W-:Y:S01]  /*3fa0*/  UMOV UR12, UR15 ;  /* 0x0000000f000c7c82 */ /* 0x000fe20008000000 */
[----:B------:R-:W-:Y:S02]  /*3fb0*/  UIADD3 UR22, UPT, UPT, UR18, UR4, URZ ;  /* 0x0000000412167290 */ /* 0x000fe4000fffe0ff */
[----:B------:R-:W-:Y:S09]  /*3fc0*/  UIADD3 UR24, UPT, UPT, UR17, UR4, URZ ;  /* 0x0000000411187290 */ /* 0x000ff2000fffe0ff */
[----:B------:R2:W-:Y:S01]  /*3fd0*/  UTCQMMA gdesc[UR22], gdesc[UR24], tmem[UR8], tmem[UR20], idesc[UR21], UP4 ;  /* 0x00ff1418160075ea */ /* 0x0005e2000a000308 */
[----:B------:R-:W-:Y:S01]  /*3fe0*/  UPLOP3.LUT UP4, UPT, UPT, UPT, UPT, 0x80, 0x8 ;  /* 0x000000000008789c */ /* 0x000fe20003f8f070 */
[----:B------:R2:W-:Y:S01]  /*3ff0*/  UTCBAR [UR7], URZ ;  /* 0x000000ff070073e9 */ /* 0x0005e200080000ff */
[----:B------:R-:W-:Y:S09]  /*4000*/  BRA.U UP0, `(.L_x_79) ;  /* 0xfffffffd00887547 */ /* 0x000ff2000b83ffff */
.L_x_76:
[----:B------:R-:W-:Y:S01]  /*4010*/  UIADD3 UR16, UPT, UPT, UR16, 0x1, URZ ;  /* 0x0000000110107890 */ /* 0x000fe2000fffe0ff */
[C---:B------:R-:W-:Y:S01]  /*4020*/  ISETP.NE.AND P0, PT, R10.reuse, 0x2, PT ;  /* 0x000000020a00780c */ /* 0x040fe20003f05270 */
[----:B------:R-:W-:Y:S02]  /*4030*/  UIADD3 UR9, UPT, UPT, UR9, 0x1d0, URZ ;  /* 0x000001d009097890 */ /* 0x000fe4000fffe0ff */
[----:B------:R-:W-:Y:S01]  /*4040*/  UISETP.NE.AND UP0, UPT, UR16, 0x4, UPT ;  /* 0x000000041000788c */ /* 0x000fe2000bf05270 */
[----:B-12---:R-:W-:Y:S02]  /*4050*/  SEL R0, RZ, 0x1, P0 ;  /* 0x00000001ff007807 */ /* 0x006fe40000000000 */
[----:B------:R-:W-:Y:S01]  /*4060*/  SEL R10, R10, RZ, P0 ;  /* 0x000000ff0a0a7207 */ /* 0x000fe20000000000 */
[----:B------:R-:W-:Y:S01]  /*4070*/  USEL UR4, URZ, 0x1, UP0 ;  /* 0x00000001ff047887 */ /* 0x000fe20008000000 */
[----:B------:R-:W-:Y:S01]  /*4080*/  LOP3.LUT R9, R9, R0, RZ, 0x3c, !PT ;  /* 0x0000000009097212 */ /* 0x000fe200078e3cff */
[----:B------:R-:W-:Y:S01]  /*4090*/  USEL UR16, UR16, URZ, UP0 ;  /* 0x000000ff10107287 */ /* 0x000fe20008000000 */
[----:B------:R1:W-:Y:S03]  /*40a0*/  UTCBAR [UR9], URZ ;  /* 0x000000ff090073e9 */ /* 0x0003e600080000ff */
[----:B------:R-:W-:Y:S01]  /*40b0*/  LOP3.LUT R11, R11, UR4, RZ, 0x3c, !PT ;  /* 0x000000040b0b7c12 */ /* 0x000fe2000f8e3cff */
[----:B------:R-:W-:Y:S07]  /*40c0*/  @P1 BRA `(.L_x_80) ;  /* 0xfffffff800d81947 */ /* 0x000fee000383ffff */
[----:B------:R-:W2:Y:S01]  /*40d0*/  S2UR UR4, SR_CgaCtaId ;  /* 0x00000000000479c3 */ /* 0x000ea20000008800 */
[----:B------:R-:W-:Y:S01]  /*40e0*/  ELECT P0, URZ, PT ;  /* 0x0000000000ff782f */ /* 0x000fe20003800000 */
[----:B------:R-:W-:Y:S01]  /*40f0*/  IMAD.MOV.U32 R0, RZ, RZ, 0x1 ;  /* 0x00000001ff007424 */ /* 0x000fe200078e00ff */
[----:B------:R-:W-:Y:S01]  /*4100*/  UIADD3 UR6, UPT, UPT, UR6, 0x1f0, URZ ;  /* 0x000001f006067890 */ /* 0x000fe2000fffe0ff */
[----:B------:R-:W-:Y:S01]  /*4110*/  SHF.L.U32 R3, R11, 0x1f, RZ ;  /* 0x0000001f0b037819 */ /* 0x000fe200000006ff */
[----:B------:R-:W-:-:S03]  /*4120*/  UMOV UR5, 0x40 ;  /* 0x0000004000057882 */ /* 0x000fc60000000000 */
[----:B------:R-:W-:Y:S01]  /*4130*/  UVIRTCOUNT.DEALLOC.SMPOOL 0x80 ;  /* 0x000000800000784c */ /* 0x000fe20000000000 */
[----:B--2---:R-:W-:Y:S02]  /*4140*/  ULEA UR4, UR4, UR5, 0x18 ;  /* 0x0000000504047291 */ /* 0x004fe4000f8ec0ff */
[----:B------:R-:W-:-:S07]  /*4150*/  ULEA UR5, UR16, UR6, 0x3 ;  /* 0x0000000610057291 */ /* 0x000fce000f8e18ff */
[----:B------:R2:W-:Y:S02]  /*4160*/  @P0 STS.U8 [UR4+0x1c], R0 ;  /* 0x00001c00ff000988 */ /* 0x0005e40008000004 */
[----:B------:R-:W3:Y:S02]  /*4170*/  SYNCS.PHASECHK.TRANS64.TRYWAIT P0, [UR5], R3 ;  /* 0x00000003ff0075a7 */ /* 0x000ee40008001105 */
[----:B--23--:R-:W-:Y:S05]  /*4180*/  @!P0 BRA `(.L_x_81) ;  /* 0x0000005800588947 */ /* 0x00cfea0003800000 */
.L_x_187:
[----:B------:R-:W-:-:S04]  /*4190*/  UIADD3 UR7, UPT, UPT, UR16, 0x1, URZ ;  /* 0x0000000110077890 */ /* 0x000fc8000fffe0ff */
[----:B------:R-:W-:-:S04]  /*41a0*/  UISETP.NE.AND UP0, UPT, UR7, 0x4, UPT ;  /* 0x000000040700788c */ /* 0x000fc8000bf05270 */
[----:B------:R-:W-:Y:S02]  /*41b0*/  USEL UR8, URZ, 0x1, UP0 ;  /* 0x00000001ff087887 */ /* 0x000fe40008000000 */
[----:B------:R-:W-:-:S04]  /*41c0*/  USEL UR7, UR7, URZ, UP0 ;  /* 0x000000ff07077287 */ /* 0x000fc80008000000 */
[----:B------:R-:W-:Y:S01]  /*41d0*/  ULEA UR5, UR7, UR6, 0x3 ;  /* 0x0000000607057291 */ /* 0x000fe2000f8e18ff */
[----:B------:R-:W-:-:S04]  /*41e0*/  LOP3.LUT R2, R11, UR8, RZ, 0x3c, !PT ;  /* 0x000000080b027c12 */ /* 0x000fc8000f8e3cff */
[----:B--2---:R-:W-:-:S04]  /*41f0*/  SHF.L.U32 R3, R2, 0x1f, RZ ;  /* 0x0000001f02037819 */ /* 0x004fc800000006ff */
[----:B------:R-:W2:Y:S02]  /*4200*/  SYNCS.PHASECHK.TRANS64.TRYWAIT P0, [UR5], R3 ;  /* 0x00000003ff0075a7 */ /* 0x000ea40008001105 */
[----:B--2---:R-:W-:Y:S05]  /*4210*/  @!P0 BRA `(.L_x_82) ;  /* 0x00000058004c8947 */ /* 0x004fea0003800000 */
.L_x_189:
        /* <DEDUP_REMOVED lines=9> */
.L_x_191:
[----:B------:R-:W-:-:S04]  /*42b0*/  UIADD3 UR7, UPT, UPT, UR7, 0x1, URZ ;  /* 0x0000000107077890 */ /* 0x000fc8000fffe0ff */
[----:B------:R-:W-:-:S04]  /*42c0*/  UISETP.NE.AND UP0, UPT, UR7, 0x4, UPT ;  /* 0x000000040700788c */ /* 0x000fc8000bf05270 */
[----:B------:R-:W-:Y:S02]  /*42d0*/  USEL UR5, URZ, 0x1, UP0 ;  /* 0x00000001ff057887 */ /* 0x000fe40008000000 */
[----:B------:R-:W-:-:S04]  /*42e0*/  USEL UR7, UR7, URZ, UP0 ;  /* 0x000000ff07077287 */ /* 0x000fc80008000000 */
[----:B------:R-:W-:Y:S01]  /*42f0*/  ULEA UR7, UR7, UR6, 0x3 ;  /* 0x0000000607077291 */ /* 0x000fe2000f8e18ff */
[----:B--2---:R-:W-:-:S04]  /*4300*/  LOP3.LUT R3, R2, UR5, RZ, 0x3c, !PT ;  /* 0x0000000502037c12 */ /* 0x004fc8000f8e3cff */
[----:B------:R-:W-:-:S04]  /*4310*/  SHF.L.U32 R3, R3, 0x1f, RZ ;  /* 0x0000001f03037819 */ /* 0x000fc800000006ff */
[----:B------:R-:W2:Y:S02]  /*4320*/  SYNCS.PHASECHK.TRANS64.TRYWAIT P0, [UR7], R3 ;  /* 0x00000003ff0075a7 */ /* 0x000ea40008001107 */
[----:B--2---:R-:W-:Y:S05]  /*4330*/  @!P0 BRA `(.L_x_84) ;  /* 0x0000005800348947 */ /* 0x004fea0003800000 */
.L_x_193:
[----:B------:R-:W-:Y:S01]  /*4340*/  NOP ;  /* 0x0000000000007918 */ /* 0x000fe20000000000 */
[----:B--2---:R-:W2:Y:S01]  /*4350*/  LDS R0, [UR4+0x14] ;  /* 0x00001404ff007984 */ /* 0x004ea20008000800 */
[----:B------:R-:W-:Y:S01]  /*4360*/  ULOP3.LUT UR6, UR19, 0xffff, URZ, 0xc0, !UPT ;  /* 0x0000ffff13067892 */ /* 0x000fe2000f8ec0ff */
[----:B------:R-:W-:Y:S01]  /*4370*/  UMOV UR8, 0xffff ;  /* 0x0000ffff00087882 */ /* 0x000fe20000000000 */
[----:B------:R-:W-:Y:S02]  /*4380*/  UMOV UR5, 0x1 ;  /* 0x0000000100057882 */ /* 0x000fe40000000000 */
[----:B------:R-:W-:-:S04]  /*4390*/  USHF.R.U32.HI UR6, URZ, 0x5, UR6 ;  /* 0x00000005ff067899 */ /* 0x000fc80008011606 */
[----:B------:R-:W-:Y:S02]  /*43a0*/  USHF.L.U32 UR8, UR8, UR6, URZ ;  /* 0x0000000608087299 */ /* 0x000fe400080006ff */
[----:B------:R-:W-:-:S04]  /*43b0*/  USHF.L.U32 UR5, UR5, UR6, URZ ;  /* 0x0000000605057299 */ /* 0x000fc800080006ff */
[----:B--2---:R-:W-:-:S04]  /*43c0*/  LOP3.LUT R0, R0, UR8, RZ, 0xc0, !PT ;  /* 0x0000000800007c12 */ /* 0x004fc8000f8ec0ff */
[----:B------:R-:W-:-:S13]  /*43d0*/  ISETP.NE.AND P0, PT, R0, UR8, PT ;  /* 0x0000000800007c0c */ /* 0x000fda000bf05270 */
[----:B------:R-:W-:Y:S05]  /*43e0*/  @P0 BRA `(.L_x_85) ;  /* 0x0000000000580947 */ /* 0x000fea0003800000 */
[----:B------:R-:W2:Y:S02]  /*43f0*/  LDS R0, [UR4+0x18] ;  /* 0x00001804ff007984 */ /* 0x000ea40008000800 */
[----:B--2---:R-:W-:-:S04]  /*4400*/  LOP3.LUT R0, R0, UR5, RZ, 0xc0, !PT ;  /* 0x0000000500007c12 */ /* 0x004fc8000f8ec0ff */
[----:B------:R-:W-:-:S13]  /*4410*/  ISETP.NE.AND P0, PT, R0, UR5, PT ;  /* 0x0000000500007c0c */ /* 0x000fda000bf05270 */
[----:B------:R-:W-:Y:S05]  /*4420*/  @P0 BRA `(.L_x_86) ;  /* 0x00000000003c0947 */ /* 0x000fea0003800000 */
[----:B------:R-:W2:Y:S01]  /*4430*/  S2R R2, SR_LANEID ;  /* 0x0000000000027919 */ /* 0x000ea20000000000 */
[----:B------:R-:W-:Y:S01]  /*4440*/  ULOP3.LUT UR8, URZ, UR8, URZ, 0x33, !UPT ;  /* 0x00000008ff087292 */ /* 0x000fe2000f8e33ff */
[----:B------:R-:W-:Y:S01]  /*4450*/  LOP3.LUT R4, RZ, UR5, RZ, 0x33, !PT ;  /* 0x00000005ff047c12 */ /* 0x000fe2000f8e33ff */
[----:B------:R-:W-:Y:S02]  /*4460*/  VOTEU.ANY UR7, UPT, PT ;  /* 0x0000000000077886 */ /* 0x000fe400038e0100 */
[----:B------:R-:W-:Y:S01]  /*4470*/  UFLO.U32 UR7, UR7 ;  /* 0x00000007000772bd */ /* 0x000fe200080e0000 */
[----:B------:R-:W3:Y:S01]  /*4480*/  REDUX UR5, R4 ;  /* 0x00000000040573c4 */ /* 0x000ee20000000000 */
[----:B------:R-:W-:-:S06]  /*4490*/  IMAD.U32 R0, RZ, RZ, UR8 ;  /* 0x00000008ff007e24 */ /* 0x000fcc000f8e00ff */
[----:B------:R1:W-:Y:S01]  /*44a0*/  UTCATOMSWS.AND URZ, UR8 ;  /* 0x0000000800ff79e3 */ /* 0x0003e20008000000 */
[----:B------:R-:W4:Y:S01]  /*44b0*/  REDUX UR6, R0 ;  /* 0x00000000000673c4 */ /* 0x000f220000000000 */
[----:B--2---:R-:W-:Y:S01]  /*44c0*/  ISETP.EQ.U32.AND P0, PT, R2, UR7, PT ;  /* 0x0000000702007c0c */ /* 0x004fe2000bf02070 */
[----:B---3--:R-:W-:Y:S01]  /*44d0*/  IMAD.U32 R2, RZ, RZ, UR5 ;  /* 0x00000005ff027e24 */ /* 0x008fe2000f8e00ff */
[----:B----4-:R-:W-:-:S11]  /*44e0*/  MOV R3, UR6 ;  /* 0x0000000600037c02 */ /* 0x010fd60008000f00 */
[----:B------:R1:W-:Y:S04]  /*44f0*/  @P0 ATOMS.AND RZ, [UR4+0x14], R3 ;  /* 0x00001403ffff098c */ /* 0x0003e8000a800004 */
[----:B------:R1:W-:Y:S01]  /*4500*/  @P0 ATOMS.AND RZ, [UR4+0x18], R2 ;  /* 0x00001802ffff098c */ /* 0x0003e2000a800004 */
[----:B------:R-:W-:Y:S05]  /*4510*/  BRA `(.L_x_87) ;  /* 0x0000000000147947 */ /* 0x000fea0003800000 */
.L_x_86:
[----:B------:R-:W-:Y:S02]  /*4520*/  MOV R2, 0x4540 ;  /* 0x0000454000027802 */ /* 0x000fe40000000f00 */
[----:B-1--45:R-:W-:Y:S05]  /*4530*/  CALL.REL.NOINC `($__internal_0_$__cuda_sm10x_tcgen05_guardrail_trap_col_being_dealloced_not_returned_by_alloc) ;  /* 0x0000005800907944 */ /* 0x032fea0003c00000 */
[----:B------:R-:W-:Y:S05]  /*4540*/  BRA `(.L_x_87) ;  /* 0x0000000000087947 */ /* 0x000fea0003800000 */
.L_x_85:
[----:B------:R-:W-:Y:S02]  /*4550*/  MOV R2, 0x4570 ;  /* 0x0000457000027802 */ /* 0x000fe40000000f00 */
[----:B-1--45:R-:W-:Y:S05]  /*4560*/  CALL.REL.NOINC `($__internal_2_$__cuda_sm10x_tcgen05_guardrail_trap_unallocated_columns_being_dealloced) ;  /* 0x00000058009c7944 */ /* 0x032fea0003c00000 */
.L_x_87:
[----:B------:R-:W-:Y:S01]  /*4570*/  NOP ;  /* 0x0000000000007918 */ /* 0x000fe20000000000 */
[----:B-1----:R-:W-:Y:S05]  /*4580*/  EXIT ;  /* 0x000000000000794d */ /* 0x002fea0003800000 */
.L_x_69:
[----:B------:R-:W-:-:S09]  /*4590*/  UISETP.NE.OR UP2, UPT, UR8, 0x3, !UP2 ;  /* 0x000000030800788c */ /* 0x000fd2000d745670 */
[----:B------:R-:W-:Y:S05]  /*45a0*/  BRA.U UP2, `(.L_x_88) ;  /* 0x0000000d02407547 */ /* 0x000fea000b800000 */
[----:B------:R-:W1:Y:S01]  /*45b0*/  LDC R0, c[0x0][0xb30] ;  /* 0x0002cc00ff007b82 */ /* 0x000e620000000800 */
[----:B------:R-:W2:Y:S01]  /*45c0*/  LDCU.64 UR8, c[0x0][0x888] ;  /* 0x00011100ff0877ac */ /* 0x000ea20008000a00 */
[----:B------:R-:W-:Y:S02]  /*45d0*/  HFMA2 R29, -RZ, RZ, 0, 0 ;  /* 0x00000000ff1d7431 */ /* 0x000fe400000001ff */
[----:B------:R-:W-:Y:S01]  /*45e0*/  IMAD.MOV.U32 R31, RZ, RZ, 0x1 ;  /* 0x00000001ff1f7424 */ /* 0x000fe200078e00ff */
[----:B------:R-:W-:Y:S01]  /*45f0*/  MOV R23, 0x2000 ;  /* 0x0000200000177802 */ /* 0x000fe20000000f00 */
[----:B------:R-:W4:Y:S01]  /*4600*/  LDCU.64 UR4, c[0x0][0x890] ;  /* 0x00011200ff0477ac */ /* 0x000f220008000a00 */
[----:B------:R-:W-:Y:S01]  /*4610*/  IMAD.MOV.U32 R30, RZ, RZ, RZ ;  /* 0x000000ffff1e7224 */ /* 0x000fe200078e00ff */
[----:B------:R-:W3:Y:S01]  /*4620*/  LDC R19, c[0x0][0x370] ;  /* 0x0000dc00ff137b82 */ /* 0x000ee20000000800 */
[----:B------:R-:W-:Y:S01]  /*4630*/  UMOV UR7, 0x400 ;  /* 0x0000040000077882 */ /* 0x000fe20000000000 */
[----:B------:R-:W-:-:S02]  /*4640*/  UPLOP3.LUT UP1, UPT, UPT, UPT, UPT, 0x40, 0x4 ;  /* 0x000000000004789c */ /* 0x000fc40003f2e870 */
[----:B------:R-:W-:-:S04]  /*4650*/  ULEA UR7, UR37, UR7, 0x18 ;  /* 0x0000000725077291 */ /* 0x000fc8000f8ec0ff */
[----:B------:R-:W3:Y:S01]  /*4660*/  LDC R2, c[0x0][0xb0c] ;  /* 0x0002c300ff027b82 */ /* 0x000ee20000000800 */
[----:B------:R-:W-:Y:S02]  /*4670*/  UIADD3 UR13, UPT, UPT, UR7, 0x188, URZ ;  /* 0x00000188070d7890 */ /* 0x000fe4000fffe0ff */
[----:B--2---:R-:W-:Y:S02]  /*4680*/  UISETP.NE.U32.AND UP2, UPT, UR8, URZ, UPT ;  /* 0x000000ff0800728c */ /* 0x004fe4000bf45070 */
[----:B------:R-:W-:Y:S02]  /*4690*/  UIADD3 UR17, UPT, UPT, UR7, 0x180, URZ ;  /* 0x0000018007117890 */ /* 0x000fe4000fffe0ff */
[----:B----4-:R-:W-:Y:S01]  /*46a0*/  UISETP.NE.U32.AND UP3, UPT, UR4, URZ, UPT ;  /* 0x000000ff0400728c */ /* 0x010fe2000bf65070 */
[----:B------:R-:W2:Y:S01]  /*46b0*/  LDC R18, c[0x0][0xb20] ;  /* 0x0002c800ff127b82 */ /* 0x000ea20000000800 */
[----:B-1----:R-:W-:Y:S01]  /*46c0*/  ISETP.NE.AND P1, PT, R0, 0x1, PT ;  /* 0x000000010000780c */ /* 0x002fe20003f25270 */
[----:B------:R-:W-:-:S02]  /*46d0*/  UISETP.NE.AND.EX UP2, UPT, UR9, URZ, UPT, UP2 ;  /* 0x000000ff0900728c */ /* 0x000fc4000bf45320 */
[----:B------:R-:W-:Y:S02]  /*46e0*/  UPRMT UR13, UR37, 0x654, UR13 ;  /* 0x00000654250d7896 */ /* 0x000fe4000800000d */
[----:B------:R-:W-:Y:S02]  /*46f0*/  UISETP.NE.AND.EX UP3, UPT, UR5, URZ, UPT, UP3 ;  /* 0x000000ff0500728c */ /* 0x000fe4000bf65330 */
[----:B------:R-:W1:Y:S08]  /*4700*/  LDC.64 R32, c[0x0][0x348] ;  /* 0x0000d200ff207b82 */ /* 0x000e700000000a00 */
[----:B------:R-:W4:Y:S08]  /*4710*/  LDC.64 R16, c[0x0][0xb10] ;  /* 0x0002c400ff107b82 */ /* 0x000f300000000a00 */
[----:B------:R-:W1:Y:S08]  /*4720*/  LDC.64 R6, c[0x0][0xb18] ;  /* 0x0002c600ff067b82 */ /* 0x000e700000000a00 */
[----:B------:R-:W1:Y:S08]  /*4730*/  LDC.64 R4, c[0x0][0xb28] ;  /* 0x0002ca00ff047b82 */ /* 0x000e700000000a00 */
[----:B--23--:R-:W1:Y:S02]  /*4740*/  LDC R22, c[0x0][0x374] ;  /* 0x0000dd00ff167b82 */ /* 0x00ce640000000800 */
.L_x_97:
[C---:B------:R-:W-:Y:S02]  /*4750*/  LEA R0, R30.reuse, UR7, 0x3 ;  /* 0x000000071e007c11 */ /* 0x040fe4000f8e18ff */
[----:B------:R-:W-:Y:S02]  /*4760*/  SHF.L.U32 R3, R29, 0x1f, RZ ;  /* 0x0000001f1d037819 */ /* 0x000fe400000006ff */
[----:B------:R-:W-:Y:S02]  /*4770*/  LEA R24, R30, UR7, 0x4 ;  /* 0x000000071e187c11 */ /* 0x000fe4000f8e20ff */
[----:B--2---:R-:W2:Y:S02]  /*4780*/  SYNCS.PHASECHK.TRANS64.TRYWAIT P0, [R0+URZ+0x1b0], R3 ;  /* 0x0001b003000075a7 */ /* 0x004ea400080011ff */
[----:B--2---:R-:W-:Y:S05]  /*4790*/  @!P0 BRA `(.L_x_89) ;  /* 0x0000005400348947 */ /* 0x004fea0003800000 */
.L_x_194:
[----:B------:R-:W-:Y:S01]  /*47a0*/  ISETP.GE.AND P0, PT, R72, 0x1, PT ;  /* 0x000000014800780c */ /* 0x000fe20003f06270 */
[----:B------:R-:W3:Y:S01]  /*47b0*/  LDS.128 R24, [R24+0x240] ;  /* 0x0002400018187984 */ /* 0x000ee20000000c00 */
[----:B--2---:R-:W-:Y:S01]  /*47c0*/  VIADD R0, R0, 0x1c0 ;  /* 0x000001c000007836 */ /* 0x004fe20000000000 */
[----:B------:R-:W-:Y:S01]  /*47d0*/  @!PT LDS RZ, [RZ] ;  /* 0x00000000fffff984 */ /* 0x000fe20000000800 */
[----:B------:R-:W-:Y:S01]  /*47e0*/  @!PT LDS RZ, [RZ] ;  /* 0x00000000fffff984 */ /* 0x000fe20000000800 */
[----:B------:R-:W-:Y:S01]  /*47f0*/  @!PT LDS RZ, [RZ] ;  /* 0x00000000fffff984 */ /* 0x000fe20000000800 */
[----:B------:R-:W-:Y:S01]  /*4800*/  @!PT LDS RZ, [RZ] ;  /* 0x00000000fffff984 */ /* 0x000fe20000000800 */
[----:B------:R2:W-:Y:S06]  /*4810*/  MEMBAR.ALL.CTA ;  /* 0x0000000000007992 */ /* 0x0005ec0000008000 */
[----:B--2---:R-:W2:Y:S01]  /*4820*/  FENCE.VIEW.ASYNC.S ;  /* 0x00000000000073c6 */ /* 0x004ea20000000000 */
[----:B------:R-:W-:Y:S04]  /*4830*/  PRMT R0, RZ, 0x654, R0 ;  /* 0x00000654ff007816 */ /* 0x000fe80000000000 */
[----:B--2---:R2:W-:Y:S01]  /*4840*/  SYNCS.ARRIVE.TRANS64.RED.A1T0 RZ, [R0+URZ], RZ ;  /* 0x000000ff00ff79a7 */ /* 0x0045e200081004ff */
[----:B---3--:R-:W-:Y:S11]  /*4850*/  LOP3.LUT P3, RZ, R26, 0x1, RZ, 0xc0, !PT ;  /* 0x000000011aff7812 */ /* 0x008ff6000786c0ff */
[----:B------:R-:W-:Y:S02]  /*4860*/  @!UPT UIADD3 URZ, UPT, UPT, URZ, URZ, URZ ;  /* 0x000000fffffff290 */ /* 0x000fe4000fffe0ff */
[----:B------:R-:W-:Y:S02]  /*4870*/  @P3 MOV R13, R24 ;  /* 0x00000018000d3202 */ /* 0x000fe40000000f00 */
[----:B------:R-:W-:Y:S01]  /*4880*/  @P3 LOP3.LUT R8, R25, 0xffff, RZ, 0xc0, !PT ;  /* 0x0000ffff19083812 */ /* 0x000fe200078ec0ff */
[----:B--2---:R-:W-:Y:S06]  /*4890*/  @!P0 BRA `(.L_x_90) ;  /* 0x0000000000a48947 */ /* 0x004fec0003800000 */
[----:B-1----:R-:W-:Y:S01]  /*48a0*/  IMAD.HI.U32 R35, R22, R7, RZ ;  /* 0x0000000716237227 */ /* 0x002fe200078e00ff */
[----:B------:R-:W-:Y:S02]  /*48b0*/  ISETP.NE.AND P0, PT, R6, 0x1, PT ;  /* 0x000000010600780c */ /* 0x000fe40003f05270 */
[----:B------:R-:W-:Y:S01]  /*48c0*/  ISETP.NE.AND P2, PT, R72, 0x1, PT ;  /* 0x000000014800780c */ /* 0x000fe20003f45270 */
[----:B----4-:R-:W-:Y:S01]  /*48d0*/  IMAD.HI.U32 R34, R19, R16, RZ ;  /* 0x0000001013227227 */ /* 0x010fe200078e00ff */
[----:B------:R-:W-:Y:S02]  /*48e0*/  SHF.R.U32.HI R35, RZ, R18, R35 ;  /* 0x00000012ff237219 */ /* 0x000fe40000011623 */
[----:B------:R-:W-:Y:S01]  /*48f0*/  ISETP.NE.AND P4, PT, R2, 0x1, PT ;  /* 0x000000010200780c */ /* 0x000fe20003f85270 */
[----:B------:R-:W-:Y:S01]  /*4900*/  IMAD.HI.U32 R36, R13, R16, RZ ;  /* 0x000000100d247227 */ /* 0x000fe200078e00ff */
[----:B------:R-:W-:Y:S02]  /*4910*/  SHF.R.U32.HI R34, RZ, R17, R34 ;  /* 0x00000011ff227219 */ /* 0x000fe40000011622 */
[----:B------:R-:W-:Y:S01]  /*4920*/  SEL R3, R22, R35, !P0 ;  /* 0x0000002316037207 */ /* 0x000fe20004000000 */
[C---:B------:R-:W-:Y:S01]  /*4930*/  IMAD.HI.U32 R35, R8.reuse, R7, RZ ;  /* 0x0000000708237227 */ /* 0x040fe200078e00ff */
[----:B------:R-:W-:Y:S02]  /*4940*/  SEL R11, R19, R34, !P4 ;  /* 0x00000022130b7207 */ /* 0x000fe40006000000 */
[----:B------:R-:W-:Y:S01]  /*4950*/  SHF.R.U32.HI R36, RZ, R17, R36 ;  /* 0x00000011ff247219 */ /* 0x000fe20000011624 */
[----:B------:R-:W-:Y:S01]  /*4960*/  IMAD.HI.U32 R38, R3, R4, RZ ;  /* 0x0000000403267227 */ /* 0x000fe200078e00ff */
[----:B------:R-:W-:Y:S03]  /*4970*/  SHF.R.U32.HI R35, RZ, R18, R35 ;  /* 0x00000012ff237219 */ /* 0x000fe60000011623 */
[----:B------:R-:W-:Y:S01]  /*4980*/  IMAD.HI.U32 R34, R11, R4, RZ ;  /* 0x000000040b227227 */ /* 0x000fe200078e00ff */
[----:B------:R-:W-:Y:S02]  /*4990*/  @P2 SHF.R.U32.HI R3, RZ, R5, R38 ;  /* 0x00000005ff032219 */ /* 0x000fe40000011626 */
[----:B------:R-:W-:Y:S02]  /*49a0*/  SEL R9, R8, R35, !P0 ;  /* 0x0000002308097207 */ /* 0x000fe40004000000 */
[----:B------:R-:W-:Y:S01]  /*49b0*/  @P2 SHF.R.U32.HI R11, RZ, R5, R34 ;  /* 0x00000005ff0b2219 */ /* 0x000fe20000011622 */
[C---:B------:R-:W-:Y:S01]  /*49c0*/  IMAD R10, R72.reuse, R3, RZ ;  /* 0x00000003480a7224 */ /* 0x040fe200078e02ff */
[----:B------:R-:W-:Y:S01]  /*49d0*/  SEL R3, R13, R36, !P4 ;  /* 0x000000240d037207 */ /* 0x000fe20006000000 */
[C---:B------:R-:W-:Y:S03]  /*49e0*/  IMAD.HI.U32 R14, R9.reuse, R4, RZ ;  /* 0x00000004090e7227 */ /* 0x040fe600078e00ff */
[----:B------:R-:W-:Y:S01]  /*49f0*/  ISETP.GE.AND P0, PT, R9, R10, PT ;  /* 0x0000000a0900720c */ /* 0x000fe20003f06270 */
[C---:B------:R-:W-:Y:S01]  /*4a00*/  IMAD R12, R72.reuse, R11, RZ ;  /* 0x0000000b480c7224 */ /* 0x040fe200078e02ff */
[-C--:B------:R-:W-:Y:S04]  /*4a10*/  SHF.R.U32.HI R14, RZ, R5.reuse, R14 ;  /* 0x00000005ff0e7219 */ /* 0x080fe8000001160e */
[----:B------:R-:W-:Y:S02]  /*4a20*/  ISETP.GE.OR P0, PT, R3, R12, P0 ;  /* 0x0000000c0300720c */ /* 0x000fe40000706670 */
[----:B------:R-:W-:Y:S05]  /*4a30*/  SEL R15, R9, R14, !P2 ;  /* 0x0000000e090f7207 */ /* 0x000fea0005000000 */
[----:B------:R-:W-:Y:S04]  /*4a40*/  IMAD.MOV R14, RZ, RZ, -R15 ;  /* 0x000000ffff0e7224 */ /* 0x000fe800078e0a0f */
[----:B------:R-:W-:Y:S02]  /*4a50*/  IMAD R14, R72, R14, R9 ;  /* 0x0000000e480e7224 */ /* 0x000fe400078e0209 */
[C---:B------:R-:W-:Y:S05]  /*4a60*/  @!P0 IMAD.HI.U32 R10, R3.reuse, R4, RZ ;  /* 0x00000004030a8227 */ /* 0x040fea00078e00ff */
[----:B------:R-:W-:Y:S04]  /*4a70*/  @!P0 SHF.R.U32.HI R10, RZ, R5, R10 ;  /* 0x00000005ff0a8219 */ /* 0x000fe8000001160a */
[----:B------:R-:W-:Y:S01]  /*4a80*/  @!P0 SEL R0, R3, R10, !P2 ;  /* 0x0000000a03008207 */ /* 0x000fe20005000000 */
[----:B------:R-:W-:Y:S03]  /*4a90*/  IMAD.MOV R10, RZ, RZ, -R3 ;  /* 0x000000ffff0a7224 */ /* 0x000fe600078e0a03 */
[----:B------:R-:W-:Y:S01]  /*4aa0*/  @!P0 IADD3 R15, PT, PT, R15, -R0, RZ ;  /* 0x800000000f0f8210 */ /* 0x000fe20007ffe0ff */
[----:B------:R-:W-:Y:S01]  /*4ab0*/  @!P0 IMAD R0, R11, R14, R0 ;  /* 0x0000000e0b008224 */ /* 0x000fe200078e0200 */
[----:B------:R-:W-:Y:S01]  /*4ac0*/  IADD3 R11, PT, PT, -R9, RZ, RZ ;  /* 0x000000ff090b7210 */ /* 0x000fe20007ffe1ff */
[----:B------:R-:W-:Y:S02]  /*4ad0*/  IMAD R13, R2, R10, R13 ;  /* 0x0000000a020d7224 */ /* 0x000fe400078e020d */
[----:B------:R-:W-:Y:S02]  /*4ae0*/  @!P0 IMAD R9, R15, R72, R3 ;  /* 0x000000480f098224 */ /* 0x000fe400078e0203 */
[----:B------:R-:W-:Y:S02]  /*4af0*/  @!P0 IMAD.MOV.U32 R3, RZ, RZ, R0 ;  /* 0x000000ffff038224 */ /* 0x000fe400078e0000 */
[----:B------:R-:W-:Y:S02]  /*4b00*/  IMAD R8, R6, R11, R8 ;  /* 0x0000000b06087224 */ /* 0x000fe400078e0208 */
[----:B------:R-:W-:Y:S02]  /*4b10*/  IMAD R13, R3, R2, R13 ;  /* 0x00000002030d7224 */ /* 0x000fe400078e020d */
[----:B------:R-:W-:Y:S02]  /*4b20*/  IMAD R8, R9, R6, R8 ;  /* 0x0000000609087224 */ /* 0x000fe400078e0208 */
.L_x_90:
[----:B------:R-:W-:Y:S05]  /*4b30*/  BRA.U UP1, `(.L_x_91) ;  /* 0x0000000101107547 */ /* 0x000fea000b800000 */
[----:B------:R-:W-:Y:S04]  /*4b40*/  MOV R0, UR6 ;  /* 0x0000000600007c02 */ /* 0x000fe80008000f00 */
[----:B------:R-:W-:Y:S04]  /*4b50*/  SHF.L.U32 R3, R0, 0x1f, RZ ;  /* 0x0000001f00037819 */ /* 0x000fe800000006ff */
[----:B------:R-:W2:Y:S02]  /*4b60*/  SYNCS.PHASECHK.TRANS64.TRYWAIT P0, [UR7+0x1a8], R3 ;  /* 0x0001a803ff0075a7 */ /* 0x000ea40008001107 */
[----:B--2---:R-:W-:Y:S05]  /*4b70*/  @!P0 BRA `(.L_x_92) ;  /* 0x0000005000508947 */ /* 0x004fea0003800000 */
.L_x_91:
[----:B------:R-:W-:Y:S02]  /*4b80*/  R2UR UR19, R21 ;  /* 0x00000000151372ca */ /* 0x000fe400000e0000 */
[----:B------:R-:W-:Y:S02]  /*4b90*/  R2UR UR18, R20 ;  /* 0x00000000141272ca */ /* 0x000fe400000e0000 */
[----:B------:R-:W-:Y:S02]  /*4ba0*/  ISETP.NE.U32.AND P2, PT, RZ, UR4, PT ;  /* 0x00000004ff007c0c */ /* 0x000fe4000bf45070 */
[----:B------:R-:W-:Y:S02]  /*4bb0*/  SHF.L.U32 R12, R31, 0x1f, RZ ;  /* 0x0000001f1f0c7819 */ /* 0x000fe400000006ff */
[----:B------:R-:W-:Y:S05]  /*4bc0*/  ISETP.NE.AND.EX P2, PT, RZ, UR5, PT, P2 ;  /* 0x00000005ff007c0c */ /* 0x000fea000bf45320 */
[----:B------:R-:W-:Y:S02]  /*4bd0*/  USHF.L.U32 UR19, UR19, 0x7, URZ ;  /* 0x0000000713137899 */ /* 0x000fe400080006ff */
[----:B------:R-:W-:Y:S01]  /*4be0*/  USHF.L.U32 UR18, UR18, 0x7, URZ ;  /* 0x0000000712127899 */ /* 0x000fe200080006ff */
[----:B------:R-:W-:Y:S11]  /*4bf0*/  BRA.U !UP3, `(.L_x_93) ;  /* 0x000000010b347547 */ /* 0x000ff6000b800000 */
[----:B------:R-:W-:Y:S01]  /*4c00*/  UPLOP3.LUT UP0, UPT, UPT, UPT, UP2, 0x80, 0x8 ;  /* 0x000000000008789c */ /* 0x000fe20003f0f020 */
[----:B--2---:R-:W-:Y:S02]  /*4c10*/  HFMA2 R0, -RZ, RZ, 0, 5.9604644775390625e-08 ;  /* 0x00000001ff007431 */ /* 0x004fe400000001ff */
[----:B------:R-:W-:Y:S03]  /*4c20*/  IMAD.MOV.U32 R171, RZ, RZ, 0x1 ;  /* 0x00000001ffab7424 */ /* 0x000fe600078e00ff */
[----:B------:R-:W-:Y:S05]  /*4c30*/  PLOP3.LUT P0, PT, PT, PT, UP0, 0x80, 0x8 ;  /* 0x000000000008781c */ /* 0x000fea0003f0f008 */
[----:B------:R-:W2:Y:S01]  /*4c40*/  @UP0 LDCU.64 UR10, c[0x0][0x888] ;  /* 0x00011100ff0a07ac */ /* 0x000ea20008000a00 */
[----:B------:R-:W-:Y:S07]  /*4c50*/  @UP0 UIMAD UR8, UR36, UR4, URZ ;  /* 0x00000004240802a4 */ /* 0x000fee000f8e02ff */
[----:B------:R-:W-:Y:S01]  /*4c60*/  @!P0 PRMT R171, R0, 0x7610, R171 ;  /* 0x0000761000ab8816 */ /* 0x000fe200000000ab */
[----:B--2---:R-:W-:Y:S03]  /*4c70*/  @UP0 UIMAD.WIDE UR10, UR8, 0x4, UR10 ;  /* 0x00000004080a08a5 */ /* 0x004fe6000f8e020a */
[----:B------:R-:W2:Y:S03]  /*4c80*/  @!UP0 LDCU UR8, c[0x0][0x880] ;  /* 0x00011000ff0887ac */ /* 0x000ea60008000800 */
[----:B------:R-:W-:Y:S01]  /*4c90*/  IMAD.U32 R10, RZ, RZ, UR10 ;  /* 0x0000000aff0a7e24 */ /* 0x000fe2000f8e00ff */
[----:B------:R-:W-:Y:S05]  /*4ca0*/  MOV R11, UR11 ;  /* 0x0000000b000b7c02 */ /* 0x000fea0008000f00 */
[----:B-----5:R3:W5:Y:S02]  /*4cb0*/  @P0 LDG.E R81, desc[UR46][R10.64] ;  /* 0x0000002e0a510981 */ /* 0x020764000c1e1900 */
[----:B--23--:R-:W-:Y:S07]  /*4cc0*/  @!P0 IMAD.U32 R81, RZ, RZ, UR8 ;  /* 0x00000008ff518e24 */ /* 0x00cfee000f8e00ff */
.L_x_93:
[----:B-----5:R-:W-:Y:S01]  /*4cd0*/  @!P2 FSETP.EQ.AND P0, PT, R81, RZ, PT ;  /* 0x000000ff5100a20b */ /* 0x020fe20003f02000 */
[----:B------:R-:W-:Y:S01]  /*4ce0*/  @!UPT UIADD3 URZ, UPT, UPT, URZ, URZ, URZ ;  /* 0x000000fffffff290 */ /* 0x000fe2000fffe0ff */
[----:B------:R-:W-:Y:S11]  /*4cf0*/  @!P2 BRA `(.L_x_94) ;  /* 0x000000000014a947 */ /* 0x000ff60003800000 */
[----:B------:R-:W-:Y:S02]  /*4d00*/  LOP3.LUT P2, RZ, R171, 0xff, RZ, 0xc0, !PT ;  /* 0x000000ffabff7812 */ /* 0x000fe4000784c0ff */
[----:B------:R-:W-:Y:S04]  /*4d10*/  PLOP3.LUT P0, PT, PT, PT, UP0, 0x80, 0x8 ;  /* 0x000000000008781c */ /* 0x000fe80003f0f008 */
[----:B------:R-:W-:Y:S07]  /*4d20*/  PLOP3.LUT P0, PT, P0, PT, PT, 0x8, 0x80 ;  /* 0x000000000080781c */ /* 0x000fee000070e170 */
[----:B------:R-:W-:Y:S11]  /*4d30*/  @P2 FSETP.EQ.AND P0, PT, R81, RZ, PT ;  /* 0x000000ff5100220b */ /* 0x000ff60003f02000 */
[----:B------:R-:W-:Y:S02]  /*4d40*/  @!UPT UIADD3 URZ, UPT, UPT, URZ, URZ, URZ ;  /* 0x000000fffffff290 */ /* 0x000fe4000fffe0ff */
.L_x_94:
[----:B------:R-:W3:Y:S01]  /*4d50*/  SYNCS.PHASECHK.TRANS64.TRYWAIT P2, [UR7+0x190], R12 ;  /* 0x0001900cff0075a7 */ /* 0x000ee20008041107 */
[----:B------:R-:W-:Y:S04]  /*4d60*/  ELECT P4, URZ, PT ;  /* 0x0000000000ff782f */ /* 0x000fe80003880000 */
[----:B------:R-:W-:Y:S11]  /*4d70*/  PLOP3.LUT P4, PT, P0, P4, PT, 0xf2, 0x2f ;  /* 0x00000000002f781c */ /* 0x000ff60000789e72 */
[----:B------:R-:W-:Y:S02]  /*4d80*/  @!UPT UIADD3 URZ, UPT, UPT, URZ, URZ, URZ ;  /* 0x000000fffffff290 */ /* 0x000fe4000fffe0ff */
[----:B-1----:R-:W-:Y:S05]  /*4d90*/  @!P4 IADD3 R21, P0, PT, R32, 0x580, RZ ;  /* 0x000005802015c810 */ /* 0x002fea0007f1e0ff */
[----:B------:R-:W-:Y:S01]  /*4da0*/  @!P4 IMAD.X R20, RZ, RZ, R33, P0 ;  /* 0x000000ffff14c224 */ /* 0x000fe200000e0621 */
[----:B---3--:R-:W-:Y:S07]  /*4db0*/  @!P2 BRA `(.L_x_95) ;  /* 0x0000004c00d8a947 */ /* 0x008fee0003800000 */
.L_x_197:
[----:B------:R-:W3:Y:S01]  /*4dc0*/  LDC.64 R14, c[0x0][0xb10] ;  /* 0x0002c400ff0e7b82 */ /* 0x000ee20000000a00 */
[----:B------:R-:W-:Y:S01]  /*4dd0*/  @!P4 R2UR UR8, R20 ;  /* 0x000000001408c2ca */ /* 0x000fe200000e0000 */
[----:B------:R-:W-:Y:S01]  /*4de0*/  VOTEU.ALL UP1, P4 ;  /* 0x0000000000ff7886 */ /* 0x000fe20002020000 */
[----:B------:R-:W-:Y:S01]  /*4df0*/  @!P4 R2UR UR9, R21 ;  /* 0x000000001509c2ca */ /* 0x000fe200000e0000 */
[----:B------:R-:W-:Y:S01]  /*4e00*/  UMOV UR10, 0x0 ;  /* 0x00000000000a7882 */ /* 0x000fe20000000000 */
[----:B------:R-:W-:Y:S03]  /*4e10*/  UMOV UR11, 0x10000000 ;  /* 0x10000000000b7882 */ /* 0x000fe60000000000 */
[----:B------:R-:W5:Y:S01]  /*4e20*/  LDC.64 R10, c[0x0][0xb18] ;  /* 0x0002c600ff0a7b82 */ /* 0x000f620000000a00 */
[----:B------:R-:W-:Y:S01]  /*4e30*/  @!UP1 UIADD3 UR16, UPT, UPT, UR7, 0x400, URZ ;  /* 0x0000040007109890 */ /* 0x000fe2000fffe0ff */
[----:B------:R-:W-:Y:S01]  /*4e40*/  @P3 SHF.R.U32.HI R28, RZ, 0x10, R25 ;  /* 0x00000010ff1c3819 */ /* 0x000fe20000011619 */
[----:B------:R-:W-:Y:S01]  /*4e50*/  VOTEU.ALL UP1, P4 ;  /* 0x0000000000ff7886 */ /* 0x000fe20002020000 */
[----:B------:R-:W-:Y:S01]  /*4e60*/  UMOV UR20, UR36 ;  /* 0x0000002400147c82 */ /* 0x000fe20008000000 */
[----:B------:R-:W-:Y:S03]  /*4e70*/  VIADD R30, R30, 0x1 ;  /* 0x000000011e1e7836 */ /* 0x000fe60000000000 */
[----:B--2---:R-:W2:Y:S01]  /*4e80*/  @!P1 LDC R0, c[0x0][0xb20] ;  /* 0x0002c800ff009b82 */ /* 0x004ea20000000800 */
[----:B------:R-:W-:Y:S01]  /*4e90*/  IMAD.U32 R21, RZ, RZ, UR8 ;  /* 0x00000008ff157e24 */ /* 0x000fe2000f8e00ff */
[----:B------:R-:W-:Y:S06]  /*4ea0*/  UPRMT UR8, UR37, 0x654, UR17 ;  /* 0x0000065425087896 */ /* 0x000fec0008000011 */
[----:B-1----:R-:W1:Y:S01]  /*4eb0*/  @!P1 LDC R3, c[0x0][0xb0c] ;  /* 0x0002c300ff039b82 */ /* 0x002e620000000800 */
[----:B------:R-:W-:Y:S01]  /*4ec0*/  IMAD.U32 R20, RZ, RZ, UR9 ;  /* 0x00000009ff147e24 */ /* 0x000fe2000f8e00ff */
[----:B------:R-:W-:Y:S04]  /*4ed0*/  @!P4 R2UR UR15, R21 ;  /* 0x00000000150fc2ca */ /* 0x000fe800000e0000 */
[----:B------:R-:W-:Y:S01]  /*4ee0*/  @!P4 R2UR UR14, R20 ;  /* 0x00000000140ec2ca */ /* 0x000fe200000e0000 */
[----:B------:R-:W-:Y:S11]  /*4ef0*/  @!P4 IMAD.MOV.U32 R20, RZ, RZ, 0x2000 ;  /* 0x00002000ff14c424 */ /* 0x000ff600078e00ff */
[----:B------:R-:W-:Y:S01]  /*4f00*/  @!UPT UIADD3 URZ, UPT, UPT, URZ, URZ, URZ ;  /* 0x000000fffffff290 */ /* 0x000fe2000fffe0ff */
[----:B------:R1:W-:Y:S01]  /*4f10*/  @!UP1 UTMALDG.3D [UR16], [UR14], desc[UR10] ;  /* 0x00000a100e0095b4 */ /* 0x0003e20008011000 */
[----:B------:R1:W-:Y:S02]  /*4f20*/  @!P4 SYNCS.ARRIVE.TRANS64.RED.A0TR RZ, [UR7+0x180], R20 ;  /* 0x00018014ffffc9a7 */ /* 0x0003e40008300407 */
[----:B-1----:R-:W-:Y:S01]  /*4f30*/  @!P1 ISETP.NE.AND P2, PT, R3, 0x1, PT ;  /* 0x000000010300980c */ /* 0x002fe20003f45270 */
[C---:B---3--:R-:W-:Y:S01]  /*4f40*/  @!P1 IMAD.HI.U32 R14, R13.reuse, R14, RZ ;  /* 0x0000000e0d0e9227 */ /* 0x048fe200078e00ff */
[----:B-----5:R-:W-:Y:S03]  /*4f50*/  @!P1 ISETP.NE.AND P0, PT, R10, 0x1, PT ;  /* 0x000000010a00980c */ /* 0x020fe60003f05270 */
[C---:B------:R-:W-:Y:S01]  /*4f60*/  @!P1 IMAD.HI.U32 R11, R8.reuse, R11, RZ ;  /* 0x0000000b080b9227 */ /* 0x040fe200078e00ff */
[----:B------:R-:W-:Y:S04]  /*4f70*/  @!P1 SHF.R.U32.HI R14, RZ, R15, R14 ;  /* 0x0000000fff0e9219 */ /* 0x000fe8000001160e */
[----:B--2---:R-:W-:Y:S01]  /*4f80*/  @!P1 SHF.R.U32.HI R9, RZ, R0, R11 ;  /* 0x00000000ff099219 */ /* 0x004fe2000001160b */
[----:B------:R-:W-:Y:S01]  /*4f90*/  SYNCS.ARRIVE.TRANS64.RED.A1T0 RZ, [UR8], RZ ;  /* 0x000000ffffff79a7 */ /* 0x000fe20008100408 */
[----:B------:R-:W-:Y:S02]  /*4fa0*/  @!P1 SEL R14, R13, R14, !P2 ;  /* 0x0000000e0d0e9207 */ /* 0x000fe40005000000 */
[----:B------:R-:W-:Y:S01]  /*4fb0*/  @!P1 SEL R9, R8, R9, !P0 ;  /* 0x0000000908099207 */ /* 0x000fe20004000000 */
[----:B------:R-:W1:Y:S04]  /*4fc0*/  SYNCS.PHASECHK.TRANS64.TRYWAIT P5, [UR7+0x198], R12 ;  /* 0x0001980cff0075a7 */ /* 0x000e6800080a1107 */
[----:B------:R-:W-:Y:S02]  /*4fd0*/  @!P1 IMAD.IADD R0, R9, 0x1, -R14 ;  /* 0x0000000109009824 */ /* 0x000fe400078e0a0e */
[----:B------:R-:W-:Y:S02]  /*4fe0*/  @!P1 IMAD.IADD R9, R14, 0x1, -R9 ;  /* 0x000000010e099824 */ /* 0x000fe400078e0a09 */
[----:B------:R-:W-:Y:S02]  /*4ff0*/  @!P1 IMAD R13, R0, R3, R13 ;  /* 0x00000003000d9224 */ /* 0x000fe400078e020d */
[----:B------:R-:W-:Y:S01]  /*5000*/  @!P1 IMAD R8, R9, R10, R8 ;  /* 0x0000000a09089224 */ /* 0x000fe200078e0208 */
[----:B-1----:R-:W-:Y:S06]  /*5010*/  @!P5 BRA `(.L_x_96) ;  /* 0x0000004c0058d947 */ /* 0x002fec0003800000 */
.L_x_199:
[----:B-1----:R-:W-:Y:S01]  /*5020*/  @!P4 IADD3 R3, P0, PT, R32, 0x580, RZ ;  /* 0x000005802003c810 */ /* 0x002fe20007f1e0ff */
[----:B------:R-:W-:Y:S01]  /*5030*/  VOTEU.ALL UP1, P4 ;  /* 0x0000000000ff7886 */ /* 0x000fe20002020000 */
[----:B------:R-:W-:Y:S01]  /*5040*/  UMOV UR20, 0x0 ;  /* 0x0000000000147882 */ /* 0x000fe20000000000 */
[----:B------:R-:W-:Y:S01]  /*5050*/  UMOV UR21, 0x10000000 ;  /* 0x1000000000157882 */ /* 0x000fe20000000000 */
[----:B------:R-:W-:Y:S01]  /*5060*/  @!P4 R2UR UR9, R3 ;  /* 0x000000000309c2ca */ /* 0x000fe200000e0000 */
[----:B------:R-:W-:Y:S01]  /*5070*/  @!P4 IMAD.X R0, RZ, RZ, R33, P0 ;  /* 0x000000ffff00c224 */ /* 0x000fe200000e0621 */
[----:B------:R-:W-:Y:S01]  /*5080*/  @!UP1 UIADD3 UR10, UPT, UPT, UR18, 0x40, URZ ;  /* 0x00000040120a9890 */ /* 0x000fe2000fffe0ff */
[----:B------:R-:W-:Y:S01]  /*5090*/  ISETP.NE.AND P0, PT, R30, 0x2, PT ;  /* 0x000000021e00780c */ /* 0x000fe20003f05270 */
[----:B------:R-:W-:Y:S01]  /*50a0*/  UMOV UR11, UR19 ;  /* 0x00000013000b7c82 */ /* 0x000fe20008000000 */
[----:B------:R-:W-:Y:S01]  /*50b0*/  UMOV UR12, UR36 ;  /* 0x00000024000c7c82 */ /* 0x000fe20008000000 */
[----:B------:R-:W-:Y:S01]  /*50c0*/  @!P4 R2UR UR8, R0 ;  /* 0x000000000008c2ca */ /* 0x000fe200000e0000 */
[----:B------:R-:W-:Y:S01]  /*50d0*/  IMAD.IADD R20, R8, 0x1, R147 ;  /* 0x0000000108147824 */ /* 0x000fe200078e0293 */
[----:B------:R-:W-:Y:S01]  /*50e0*/  @P3 R2UR UR36, R28 ;  /* 0x000000001c2432ca */ /* 0x000fe200000e0000 */
[----:B------:R-:W-:Y:S01]  /*50f0*/  IMAD.IADD R21, R13, 0x1, R170 ;  /* 0x000000010d157824 */ /* 0x000fe200078e02aa */
[----:B------:R-:W-:Y:S02]  /*5100*/  SEL R0, RZ, 0x1, P0 ;  /* 0x00000001ff007807 */ /* 0x000fe40000000000 */
[----:B------:R-:W-:Y:S01]  /*5110*/  LOP3.LUT R31, R31, 0x1, RZ, 0x3c, !PT ;  /* 0x000000011f1f7812 */ /* 0x000fe200078e3cff */
[----:B------:R-:W-:Y:S01]  /*5120*/  IMAD.U32 R10, RZ, RZ, UR9 ;  /* 0x00000009ff0a7e24 */ /* 0x000fe2000f8e00ff */
[----:B------:R-:W-:Y:S01]  /*5130*/  @!UP1 UIADD3 UR9, UPT, UPT, UR7, 0x188, URZ ;  /* 0x0000018807099890 */ /* 0x000fe2000fffe0ff */
[----:B------:R-:W-:Y:S02]  /*5140*/  LOP3.LUT R29, R29, R0, RZ, 0x3c, !PT ;  /* 0x000000001d1d7212 */ /* 0x000fe400078e3cff */
[----:B------:R-:W-:Y:S02]  /*5150*/  SEL R30, R30, RZ, P0 ;  /* 0x000000ff1e1e7207 */ /* 0x000fe40000000000 */
[----:B------:R-:W-:Y:S01]  /*5160*/  IMAD.U32 R11, RZ, RZ, UR8 ;  /* 0x00000008ff0b7e24 */ /* 0x000fe2000f8e00ff */
[----:B------:R-:W-:Y:S01]  /*5170*/  @!P4 R2UR UR14, R10 ;  /* 0x000000000a0ec2ca */ /* 0x000fe200000e0000 */
[----:B------:R-:W-:Y:S01]  /*5180*/  @!UP1 UIADD3 UR8, UPT, UPT, UR7, 0x2400, URZ ;  /* 0x0000240007089890 */ /* 0x000fe2000fffe0ff */
[----:B------:R-:W-:Y:S02]  /*5190*/  VOTEU.ALL UP1, P4 ;  /* 0x0000000000ff7886 */ /* 0x000fe40002020000 */
[----:B------:R-:W-:Y:S11]  /*51a0*/  @!P4 R2UR UR15, R11 ;  /* 0x000000000b0fc2ca */ /* 0x000ff600000e0000 */
[----:B------:R-:W-:Y:S02]  /*51b0*/  @!UPT UIADD3 URZ, UPT, UPT, URZ, URZ, URZ ;  /* 0x000000fffffff290 */ /* 0x000fe4000fffe0ff */
[----:B------:R2:W-:Y:S01]  /*51c0*/  @!UP1 UTMALDG.3D [UR8], [UR14], desc[UR20] ;  /* 0x000014080e0095b4 */ /* 0x0005e20008011000 */
[----:B------:R2:W-:Y:S01]  /*51d0*/  @!P4 SYNCS.ARRIVE.TRANS64.RED.A0TR RZ, [UR7+0x188], R23 ;  /* 0x00018817ffffc9a7 */ /* 0x0005e20008300407 */
[----:B------:R-:W-:Y:S01]  /*51e0*/  UPLOP3.LUT UP1, UPT, UPT, UPT, UPT, 0x80, 0x8 ;  /* 0x000000000008789c */ /* 0x000fe20003f2f070 */
[----:B------:R-:W-:Y:S01]  /*51f0*/  SYNCS.ARRIVE.TRANS64.RED.A1T0 RZ, [UR13], RZ ;  /* 0x000000ffffff79a7 */ /* 0x000fe2000810040d */
[----:B------:R-:W-:Y:S09]  /*5200*/  @P3 BRA `(.L_x_97) ;  /* 0xfffffff400503947 */ /* 0x000ff2000383ffff */
[----:B------:R-:W-:-:S04]  /*5210*/  SHF.L.U32 R3, R31, 0x1f, RZ ;  /* 0x0000001f1f037819 */ /* 0x000fc800000006ff */
[----:B------:R-:W1:Y:S02]  /*5220*/  SYNCS.PHASECHK.TRANS64.TRYWAIT P0, [UR7+0x190], R3 ;  /* 0x00019003ff0075a7 */ /* 0x000e640008001107 */
[----:B-1----:R-:W-:Y:S05]  /*5230*/  @!P0 BRA `(.L_x_98) ;  /* 0x0000004800e88947 */ /* 0x002fea0003800000 */
.L_x_201:
[----:B-1----:R-:W-:-:S07]  /*5240*/  MOV R0, UR7 ;  /* 0x0000000700007c02 */ /* 0x002fce0008000f00 */
.L_x_99:
[----:B-1----:R-:W-:-:S04]  /*5250*/  SHF.L.U32 R3, R31, 0x1f, RZ ;  /* 0x0000001f1f037819 */ /* 0x002fc800000006ff */
[----:B------:R1:W3:Y:S03]  /*5260*/  SYNCS.PHASECHK.TRANS64.TRYWAIT P0, [R0+URZ+0x198], R3 ;  /* 0x00019803000075a7 */ /* 0x0002e600080011ff */
[----:B---3--:R-:W-:Y:S05]  /*5270*/  @!P0 NANOSLEEP.SYNCS 0x989680 ;  /* 0x009896800000895d */ /* 0x008fea0003900000 */
[----:B------:R-:W3:Y:S02]  /*5280*/  @!P0 SYNCS.PHASECHK.TRANS64 P0, [R0+URZ+0x198], R3 ;  /* 0x00019803000085a7 */ /* 0x000ee400080010ff */
[----:B--23--:R-:W-:Y:S05]  /*5290*/  @P0 EXIT ;  /* 0x000000000000094d */ /* 0x00cfea0003800000 */
[----:B------:R-:W-:Y:S05]  /*52a0*/  BRA `(.L_x_99) ;  /* 0xfffffffc00e87947 */ /* 0x000fea000383ffff */
.L_x_88:
[----:B------:R-:W-:-:S06]  /*52b0*/  UISETP.GE.AND UP1, UPT, UR8, 0x4, UPT ;  /* 0x000000040800788c */ /* 0x000fcc000bf26270 */
[----:B------:R-:W-:-:S13]  /*52c0*/  PLOP3.LUT P0, PT, PT, PT, UP1, 0x80, 0x8 ;  /* 0x000000000008781c */ /* 0x000fda0003f0f018 */
[----:B------:R-:W-:Y:S05]  /*52d0*/  @!P0 EXIT ;  /* 0x000000000000894d */ /* 0x000fea0003800000 */
[----:B------:R-:W-:Y:S01]  /*52e0*/  BAR.SYNC.DEFER_BLOCKING 0x6, 0xa0 ;  /* 0x0182800000007b1d */ /* 0x000fe20000010000 */
[C---:B------:R-:W-:Y:S01]  /*52f0*/  IMAD.SHL.U32 R3, R189.reuse, 0x40, RZ ;  /* 0x00000040bd037824 */ /* 0x040fe200078e00ff */
[C---:B------:R-:W-:Y:S01]  /*5300*/  LOP3.LUT R193, R189.reuse, 0x60, RZ, 0xc0, !PT ;  /* 0x00000060bdc17812 */ /* 0x040fe200078ec0ff */
[C---:B------:R-:W-:Y:S01]  /*5310*/  IMAD.SHL.U32 R172, R189.reuse, 0x8, RZ ;  /* 0x00000008bdac7824 */ /* 0x040fe200078e00ff */
[C---:B------:R-:W-:Y:S01]  /*5320*/  LOP3.LUT R191, R189.reuse, 0x2, RZ, 0xc0, !PT ;  /* 0x00000002bdbf7812 */ /* 0x040fe200078ec0ff */
[----:B------:R-:W-:Y:S01]  /*5330*/  IMAD.U32 R79, R189, 0x10000, RZ ;  /* 0x00010000bd4f7824 */ /* 0x000fe200078e00ff */
[----:B------:R-:W-:Y:S02]  /*5340*/  UMOV UR49, 0x400 ;  /* 0x0000040000317882 */ /* 0x000fe40000000000 */
[----:B------:R-:W1:Y:S01]  /*5350*/  LDC R177, c[0x0][0x370] ;  /* 0x0000dc00ffb17b82 */ /* 0x000e620000000800 */
[----:B------:R-:W-:Y:S01]  /*5360*/  ULEA UR49, UR37, UR49, 0x18 ;  /* 0x0000003125317291 */ /* 0x000fe2000f8ec0ff */
[----:B------:R-:W-:Y:S01]  /*5370*/  LOP3.LUT R5, R3, 0x180, RZ, 0xc0, !PT ;  /* 0x0000018003057812 */ /* 0x000fe200078ec0ff */
[----:B------:R-:W-:Y:S01]  /*5380*/  HFMA2 R195, -RZ, RZ, 0, 0 ;  /* 0x00000000ffc37431 */ /* 0x000fe200000001ff */
[----:B------:R-:W-:Y:S01]  /*5390*/  LOP3.LUT R79, R79, 0x600000, RZ, 0xc0, !PT ;  /* 0x006000004f4f7812 */ /* 0x000fe200078ec0ff */
[----:B------:R-:W-:Y:S01]  /*53a0*/  UIADD3 UR4, UPT, UPT, UR49, 0x4400, URZ ;  /* 0x0000440031047890 */ /* 0x000fe2000fffe0ff */
[----:B------:R-:W-:Y:S01]  /*53b0*/  LOP3.LUT R172, R5, 0x30, R172, 0xf8, !PT ;  /* 0x0000003005ac7812 */ /* 0x000fe200078ef8ac */
[----:B------:R-:W-:Y:S01]  /*53c0*/  IMAD.MOV.U32 R76, RZ, RZ, RZ ;  /* 0x000000ffff4c7224 */ /* 0x000fe200078e00ff */
[----:B------:R-:W2:Y:S01]  /*53d0*/  LDC R74, c[0x0][0xb0c] ;  /* 0x0002c300ff4a7b82 */ /* 0x000ea20000000800 */
[----:B------:R-:W-:-:S02]  /*53e0*/  LOP3.LUT R189, R189, 0x4, RZ, 0xc0, !PT ;  /* 0x00000004bdbd7812 */ /* 0x000fc400078ec0ff */
[----:B------:R-:W-:Y:S02]  /*53f0*/  CS2R R182, SRZ ;  /* 0x0000000000b67805 */ /* 0x000fe4000001ff00 */
[----:B------:R-:W-:Y:S02]  /*5400*/  LOP3.LUT R172, R172, 0x1e40, R3, 0xf8, !PT ;  /* 0x00001e40acac7812 */ /* 0x000fe400078ef803 */
[----:B------:R-:W-:Y:S02]  /*5410*/  CS2R R180, SRZ ;  /* 0x0000000000b47805 */ /* 0x000fe4000001ff00 */
[----:B------:R-:W-:Y:S01]  /*5420*/  IADD3 R188, PT, PT, -R189, 0x2, RZ ;  /* 0x00000002bdbc7810 */ /* 0x000fe20007ffe1ff */
[----:B------:R-:W-:Y:S01]  /*5430*/  IMAD.MOV R176, RZ, RZ, -R191 ;  /* 0x000000ffffb07224 */ /* 0x000fe200078e0abf */
[----:B------:R-:W-:Y:S01]  /*5440*/  MOV R192, UR4 ;  /* 0x0000000400c07c02 */ /* 0x000fe20008000f00 */
[----:B------:R-:W4:Y:S01]  /*5450*/  LDC R174, c[0x0][0xb20] ;  /* 0x0002c800ffae7b82 */ /* 0x000f220000000800 */
[----:B------:R-:W3:Y:S01]  /*5460*/  LDS R0, [UR49+0x260] ;  /* 0x00026031ff007984 */ /* 0x000ee20008000800 */
[----:B------:R-:W-:Y:S01]  /*5470*/  VIADD R190, R172, UR49 ;  /* 0x00000031acbe7c36 */ /* 0x000fe20008000000 */
[----:B------:R-:W1:Y:S01]  /*5480*/  LDCU.64 UR52, c[0x0][0x348] ;  /* 0x00006900ff3477ac */ /* 0x000e620008000a00 */
[----:B------:R-:W-:-:S02]  /*5490*/  IMAD.MOV R175, RZ, RZ, -R189 ;  /* 0x000000ffffaf7224 */ /* 0x000fc400078e0abd */
[----:B------:R-:W-:Y:S01]  /*54a0*/  VIADD R190, R190, 0x400 ;  /* 0x00000400bebe7836 */ /* 0x000fe20000000000 */
[----:B------:R-:W1:Y:S01]  /*54b0*/  LDCU.64 UR38, c[0x0][0x888] ;  /* 0x00011100ff2677ac */ /* 0x000e620008000a00 */
[----:B------:R-:W1:Y:S01]  /*54c0*/  LDC R73, c[0x0][0xb30] ;  /* 0x0002cc00ff497b82 */ /* 0x000e620000000800 */
[----:B------:R-:W1:Y:S01]  /*54d0*/  LDCU.64 UR44, c[0x0][0x890] ;  /* 0x00011200ff2c77ac */ /* 0x000e620008000a00 */
[----:B------:R-:W-:-:S06]  /*54e0*/  UIADD3 UR48, UPT, UPT, UR49, 0x400, URZ ;  /* 0x0000040031307890 */ /* 0x000fcc000fffe0ff */
[----:B------:R-:W1:Y:S08]  /*54f0*/  LDC.64 R168, c[0x0][0xb10] ;  /* 0x0002c400ffa87b82 */ /* 0x000e700000000a00 */
[----:B------:R-:W1:Y:S08]  /*5500*/  LDC.64 R70, c[0x0][0xb18] ;  /* 0x0002c600ff467b82 */ /* 0x000e700000000a00 */
[----:B------:R-:W1:Y:S08]  /*5510*/  LDC.64 R68, c[0x0][0xb28] ;  /* 0x0002ca00ff447b82 */ /* 0x000e700000000a00 */
[----:B------:R-:W1:Y:S01]  /*5520*/  LDC.64 R166, c[0x0][0x8b0] ;  /* 0x00022c00ffa67b82 */ /* 0x000e620000000a00 */
[----:B---3--:R-:W-:-:S07]  /*5530*/  IMAD.IADD R79, R0, 0x1, R79 ;  /* 0x00000001004f7824 */ /* 0x008fce00078e024f */
[----:B------:R-:W3:Y:S08]  /*5540*/  LDC.64 R164, c[0x0][0x8a8] ;  /* 0x00022a00ffa47b82 */ /* 0x000ef00000000a00 */
[----:B--2-4-:R-:W1:Y:S02]  /*5550*/  LDC R178, c[0x0][0x374] ;  /* 0x0000dd00ffb27b82 */ /* 0x014e640000000800 */
.L_x_126:
[C---:B------:R-:W-:Y:S02]  /*5560*/  LEA R0, R195.reuse, UR49, 0x3 ;  /* 0x00000031c3007c11 */ /* 0x040fe4000f8e18ff */
[----:B------:R-:W-:Y:S02]  /*5570*/  SHF.L.U32 R3, R182, 0x1f, RZ ;  /* 0x0000001fb6037819 */ /* 0x000fe400000006ff */
[----:B------:R-:W-:Y:S02]  /*5580*/  LEA R16, R195, UR49, 0x4 ;  /* 0x00000031c3107c11 */ /* 0x000fe4000f8e20ff */
[----:B------:R-:W2:Y:S02]  /*5590*/  SYNCS.PHASECHK.TRANS64.TRYWAIT P0, [R0+URZ+0x1b0], R3 ;  /* 0x0001b003000075a7 */ /* 0x000ea400080011ff */
[----:B-12---:R-:W-:Y:S05]  /*55a0*/  @!P0 BRA `(.L_x_100) ;  /* 0x0000004800248947 */ /* 0x006fea0003800000 */
.L_x_202:
[----:B------:R-:W4:Y:S01]  /*55b0*/  LDC.64 R12, c[0x0][0xb10] ;  /* 0x0002c400ff0c7b82 */ /* 0x000f220000000a00 */
[----:B------:R-:W3:Y:S01]  /*55c0*/  LDS.128 R16, [R16+0x240] ;  /* 0x0002400010107984 */ /* 0x000ee20000000c00 */
[----:B-1----:R-:W-:Y:S01]  /*55d0*/  ISETP.NE.AND P1, PT, R73, 0x1, PT ;  /* 0x000000014900780c */ /* 0x002fe20003f25270 */
[----:B--2---:R-:W-:Y:S01]  /*55e0*/  VIADD R0, R0, 0x1c0 ;  /* 0x000001c000007836 */ /* 0x004fe20000000000 */
[----:B------:R-:W-:Y:S04]  /*55f0*/  ISETP.GE.AND P0, PT, R72, 0x1, PT ;  /* 0x000000014800780c */ /* 0x000fe80003f06270 */
[----:B------:R-:W1:Y:S01]  /*5600*/  LDC.64 R10, c[0x0][0xb18] ;  /* 0x0002c600ff0a7b82 */ /* 0x000e620000000a00 */
[----:B------:R-:W-:Y:S01]  /*5610*/  PRMT R0, RZ, 0x654, R0 ;  /* 0x00000654ff007816 */ /* 0x000fe20000000000 */
[----:B------:R-:W-:Y:S01]  /*5620*/  @!PT LDS RZ, [RZ] ;  /* 0x00000000fffff984 */ /* 0x000fe20000000800 */
[----:B------:R-:W-:Y:S01]  /*5630*/  @!PT LDS RZ, [RZ] ;  /* 0x00000000fffff984 */ /* 0x000fe20000000800 */
[----:B------:R-:W-:Y:S01]  /*5640*/  @!PT LDS RZ, [RZ] ;  /* 0x00000000fffff984 */ /* 0x000fe20000000800 */
[----:B------:R-:W-:Y:S01]  /*5650*/  @!PT LDS RZ, [RZ] ;  /* 0x00000000fffff984 */ /* 0x000fe20000000800 */
[----:B------:R2:W-:Y:S06]  /*5660*/  MEMBAR.ALL.CTA ;  /* 0x0000000000007992 */ /* 0x0005ec0000008000 */
[----:B--2---:R-:W2:Y:S01]  /*5670*/  FENCE.VIEW.ASYNC.S ;  /* 0x00000000000073c6 */ /* 0x004ea20000000000 */
[----:B------:R-:W1:Y:S08]  /*5680*/  @!P1 LDC R14, c[0x0][0xb20] ;  /* 0x0002c800ff0e9b82 */ /* 0x000e700000000800 */
[----:B------:R-:W1:Y:S01]  /*5690*/  @!P1 LDC R9, c[0x0][0xb0c] ;  /* 0x0002c300ff099b82 */ /* 0x000e620000000800 */
[----:B--2---:R2:W-:Y:S01]  /*56a0*/  SYNCS.ARRIVE.TRANS64.RED.A1T0 RZ, [R0+URZ], RZ ;  /* 0x000000ff00ff79a7 */ /* 0x0045e200081004ff */
[----:B---3--:R-:W-:Y:S04]  /*56b0*/  LOP3.LUT P4, RZ, R18, 0x1, RZ, 0xc0, !PT ;  /* 0x0000000112ff7812 */ /* 0x008fe8000788c0ff */
[----:B------:R-:W-:Y:S09]  /*56c0*/  P2R R194, PR, RZ, 0x10 ;  /* 0x00000010ffc27803 */ /* 0x000ff20000000000 */
[----:B------:R-:W-:Y:S02]  /*56d0*/  @P4 MOV R77, R16 ;  /* 0x00000010004d4202 */ /* 0x000fe40000000f00 */
[----:B------:R-:W-:Y:S01]  /*56e0*/  @P4 LOP3.LUT R75, R17, 0xffff, RZ, 0xc0, !PT ;  /* 0x0000ffff114b4812 */ /* 0x000fe200078ec0ff */
[----:B--2-4-:R-:W-:Y:S06]  /*56f0*/  @!P0 BRA `(.L_x_101) ;  /* 0x0000000000a48947 */ /* 0x014fec0003800000 */
[----:B------:R-:W-:Y:S01]  /*5700*/  IMAD.HI.U32 R23, R178, R71, RZ ;  /* 0x00000047b2177227 */ /* 0x000fe200078e00ff */
[----:B------:R-:W-:Y:S02]  /*5710*/  ISETP.NE.AND P0, PT, R70, 0x1, PT ;  /* 0x000000014600780c */ /* 0x000fe40003f05270 */
[----:B------:R-:W-:Y:S01]  /*5720*/  ISETP.NE.AND P2, PT, R72, 0x1, PT ;  /* 0x000000014800780c */ /* 0x000fe20003f45270 */
[----:B------:R-:W-:Y:S01]  /*5730*/  IMAD.HI.U32 R22, R177, R168, RZ ;  /* 0x000000a8b1167227 */ /* 0x000fe200078e00ff */
[----:B------:R-:W-:Y:S02]  /*5740*/  SHF.R.U32.HI R23, RZ, R174, R23 ;  /* 0x000000aeff177219 */ /* 0x000fe40000011617 */
[----:B------:R-:W-:Y:S01]  /*5750*/  ISETP.NE.AND P3, PT, R74, 0x1, PT ;  /* 0x000000014a00780c */ /* 0x000fe20003f65270 */
[----:B------:R-:W-:Y:S01]  /*5760*/  IMAD.HI.U32 R26, R77, R168, RZ ;  /* 0x000000a84d1a7227 */ /* 0x000fe200078e00ff */
[----:B------:R-:W-:Y:S02]  /*5770*/  SHF.R.U32.HI R22, RZ, R169, R22 ;  /* 0x000000a9ff167219 */ /* 0x000fe40000011616 */
[----:B------:R-:W-:Y:S01]  /*5780*/  SEL R3, R178, R23, !P0 ;  /* 0x00000017b2037207 */ /* 0x000fe20004000000 */
[----:B------:R-:W-:Y:S01]  /*5790*/  IMAD.HI.U32 R23, R75, R71, RZ ;  /* 0x000000474b177227 */ /* 0x000fe200078e00ff */
[----:B------:R-:W-:Y:S02]  /*57a0*/  SEL R7, R177, R22, !P3 ;  /* 0x00000016b1077207 */ /* 0x000fe40005800000 */
[----:B------:R-:W-:Y:S01]  /*57b0*/  SHF.R.U32.HI R26, RZ, R169, R26 ;  /* 0x000000a9ff1a7219 */ /* 0x000fe2000001161a */
[-C--:B------:R-:W-:Y:S04]  /*57c0*/  IMAD.HI.U32 R22, R3, R68.reuse, RZ ;  /* 0x0000004403167227 */ /* 0x080fe800078e00ff */
[----:B------:R-:W-:Y:S01]  /*57d0*/  IMAD.HI.U32 R24, R7, R68, RZ ;  /* 0x0000004407187227 */ /* 0x000fe200078e00ff */
[-C--:B------:R-:W-:Y:S02]  /*57e0*/  @P2 SHF.R.U32.HI R3, RZ, R69.reuse, R22 ;  /* 0x00000045ff032219 */ /* 0x080fe40000011616 */
[----:B------:R-:W-:Y:S02]  /*57f0*/  SHF.R.U32.HI R22, RZ, R174, R23 ;  /* 0x000000aeff167219 */ /* 0x000fe40000011617 */
[----:B------:R-:W-:Y:S01]  /*5800*/  @P2 SHF.R.U32.HI R7, RZ, R69, R24 ;  /* 0x00000045ff072219 */ /* 0x000fe20000011618 */
[C---:B------:R-:W-:Y:S01]  /*5810*/  IMAD R2, R72.reuse, R3, RZ ;  /* 0x0000000348027224 */ /* 0x040fe200078e02ff */
[----:B------:R-:W-:Y:S02]  /*5820*/  SEL R5, R75, R22, !P0 ;  /* 0x000000164b057207 */ /* 0x000fe40004000000 */
[----:B------:R-:W-:Y:S01]  /*5830*/  SEL R3, R77, R26, !P3 ;  /* 0x0000001a4d037207 */ /* 0x000fe20005800000 */
[----:B------:R-:W-:Y:S01]  /*5840*/  IMAD R4, R72, R7, RZ ;  /* 0x0000000748047224 */ /* 0x000fe200078e02ff */
[C---:B------:R-:W-:Y:S01]  /*5850*/  ISETP.GE.AND P0, PT, R5.reuse, R2, PT ;  /* 0x000000020500720c */ /* 0x040fe20003f06270 */
[----:B------:R-:W-:Y:S03]  /*5860*/  IMAD.HI.U32 R6, R5, R68, RZ ;  /* 0x0000004405067227 */ /* 0x000fe600078e00ff */
[----:B------:R-:W-:Y:S01]  /*5870*/  ISETP.GE.OR P0, PT, R3, R4, P0 ;  /* 0x000000040300720c */ /* 0x000fe20000706670 */
[----:B------:R-:W-:Y:S01]  /*5880*/  IMAD.MOV R4, RZ, RZ, -R3 ;  /* 0x000000ffff047224 */ /* 0x000fe200078e0a03 */
[-C--:B------:R-:W-:Y:S03]  /*5890*/  SHF.R.U32.HI R6, RZ, R69.reuse, R6 ;  /* 0x00000045ff067219 */ /* 0x080fe60000011606 */
[----:B------:R-:W-:Y:S01]  /*58a0*/  IMAD R77, R74, R4, R77 ;  /* 0x000000044a4d7224 */ /* 0x000fe200078e024d */
[----:B------:R-:W-:Y:S05]  /*58b0*/  SEL R15, R5, R6, !P2 ;  /* 0x00000006050f7207 */ /* 0x000fea0005000000 */
[----:B------:R-:W-:Y:S02]  /*58c0*/  IMAD.MOV R6, RZ, RZ, -R15 ;  /* 0x000000ffff067224 */ /* 0x000fe400078e0a0f */
[C---:B------:R-:W-:Y:S04]  /*58d0*/  @!P0 IMAD.HI.U32 R2, R3.reuse, R68, RZ ;  /* 0x0000004403028227 */ /* 0x040fe800078e00ff */
[----:B------:R-:W-:Y:S01]  /*58e0*/  IMAD R6, R72, R6, R5 ;  /* 0x0000000648067224 */ /* 0x000fe200078e0205 */
[----:B------:R-:W-:Y:S04]  /*58f0*/  @!P0 SHF.R.U32.HI R2, RZ, R69, R2 ;  /* 0x00000045ff028219 */ /* 0x000fe80000011602 */
[----:B------:R-:W-:Y:S02]  /*5900*/  @!P0 SEL R0, R3, R2, !P2 ;  /* 0x0000000203008207 */ /* 0x000fe40005000000 */
[----:B------:R-:W-:Y:S02]  /*5910*/  IADD3 R2, PT, PT, -R5, RZ, RZ ;  /* 0x000000ff05027210 */ /* 0x000fe40007ffe1ff */
[----:B------:R-:W-:Y:S01]  /*5920*/  @!P0 IADD3 R8, PT, PT, R15, -R0, RZ ;  /* 0x800000000f088210 */ /* 0x000fe20007ffe0ff */
[----:B------:R-:W-:Y:S02]  /*5930*/  @!P0 IMAD R0, R7, R6, R0 ;  /* 0x0000000607008224 */ /* 0x000fe400078e0200 */
[----:B------:R-:W-:Y:S02]  /*5940*/  IMAD R75, R70, R2, R75 ;  /* 0x00000002464b7224 */ /* 0x000fe400078e024b */
[----:B------:R-:W-:Y:S02]  /*5950*/  @!P0 IMAD R5, R8, R72, R3 ;  /* 0x0000004808058224 */ /* 0x000fe400078e0203 */
[----:B------:R-:W-:Y:S04]  /*5960*/  @!P0 IMAD.MOV.U32 R3, RZ, RZ, R0 ;  /* 0x000000ffff038224 */ /* 0x000fe800078e0000 */
[----:B------:R-:W-:Y:S02]  /*5970*/  IMAD R77, R3, R74, R77 ;  /* 0x0000004a034d7224 */ /* 0x000fe400078e024d */
[----:B------:R-:W-:Y:S07]  /*5980*/  IMAD R75, R5, R70, R75 ;  /* 0x00000046054b7224 */ /* 0x000fee00078e024b */
.L_x_101:
[----:B-1----:R-:W-:Y:S01]  /*5990*/  @!P1 ISETP.NE.AND P0, PT, R10, 0x1, PT ;  /* 0x000000010a00980c */ /* 0x002fe20003f05270 */
[----:B------:R-:W-:Y:S01]  /*59a0*/  @!P1 IMAD.HI.U32 R0, R77, R12, RZ ;  /* 0x0000000c4d009227 */ /* 0x000fe200078e00ff */
[----:B------:R-:W-:Y:S01]  /*59b0*/  @!P1 ISETP.NE.AND P2, PT, R9, 0x1, PT ;  /* 0x000000010900980c */ /* 0x000fe20003f45270 */
[----:B------:R-:W-:Y:S01]  /*59c0*/  ULOP3.LUT UP0, URZ, UR48, 0x1b0, URZ, 0xc0, !UPT ;  /* 0x000001b030ff7892 */ /* 0x000fe2000f80c0ff */
[----:B------:R-:W-:Y:S01]  /*59d0*/  R2UR UR42, R21 ;  /* 0x00000000152a72ca */ /* 0x000fe200000e0000 */
[----:B------:R-:W-:Y:S01]  /*59e0*/  @!P1 IMAD.HI.U32 R3, R75, R11, RZ ;  /* 0x0000000b4b039227 */ /* 0x000fe200078e00ff */
[----:B------:R-:W-:Y:S02]  /*59f0*/  @!P1 SHF.R.U32.HI R0, RZ, R13, R0 ;  /* 0x0000000dff009219 */ /* 0x000fe40000011600 */
[----:B------:R-:W-:Y:S01]  /*5a00*/  R2UR UR41, R20 ;  /* 0x00000000142972ca */ /* 0x000fe200000e0000 */
[----:B------:R-:W-:Y:S01]  /*5a10*/  VIADD R195, R195, 0x1 ;  /* 0x00000001c3c37836 */ /* 0x000fe20000000000 */
[----:B------:R-:W-:Y:S02]  /*5a20*/  @!P1 SHF.R.U32.HI R2, RZ, R14, R3 ;  /* 0x0000000eff029219 */ /* 0x000fe40000011603 */
[----:B------:R-:W-:Y:S02]  /*5a30*/  @!P1 SEL R3, R77, R0, !P2 ;  /* 0x000000004d039207 */ /* 0x000fe40005000000 */
[----:B------:R-:W-:Y:S02]  /*5a40*/  @!P1 SEL R2, R75, R2, !P0 ;  /* 0x000000024b029207 */ /* 0x000fe40004000000 */
[----:B------:R-:W-:Y:S01]  /*5a50*/  @P4 SHF.R.U32.HI R179, RZ, 0x10, R17 ;  /* 0x00000010ffb34819 */ /* 0x000fe20000011611 */
[----:B------:R-:W-:Y:S02]  /*5a60*/  USHF.L.U32 UR42, UR42, 0x7, URZ ;  /* 0x000000072a2a7899 */ /* 0x000fe400080006ff */
[----:B------:R-:W-:Y:S02]  /*5a70*/  @!P1 IMAD.IADD R0, R2, 0x1, -R3 ;  /* 0x0000000102009824 */ /* 0x000fe400078e0a03 */
[----:B------:R-:W-:Y:S01]  /*5a80*/  @!P1 IMAD.IADD R2, R3, 0x1, -R2 ;  /* 0x0000000103029824 */ /* 0x000fe200078e0a02 */
[----:B------:R-:W-:Y:S01]  /*5a90*/  USHF.L.U32 UR41, UR41, 0x7, URZ ;  /* 0x0000000729297899 */ /* 0x000fe200080006ff */
[----:B------:R-:W-:Y:S02]  /*5aa0*/  @!P1 IMAD R77, R0, R9, R77 ;  /* 0x00000009004d9224 */ /* 0x000fe400078e024d */
[----:B------:R-:W-:Y:S01]  /*5ab0*/  @!P1 IMAD R75, R2, R10, R75 ;  /* 0x0000000a024b9224 */ /* 0x000fe200078e024b */
[----:B------:R-:W-:Y:S08]  /*5ac0*/  BRA.U !UP0, `(.L_x_102) ;  /* 0x0000000108407547 */ /* 0x000ff0000b800000 */
[----:B------:R-:W1:Y:S01]  /*5ad0*/  LDCU.64 UR8, c[0x4][0x80] ;  /* 0x01001000ff0877ac */ /* 0x000e620008000a00 */
[----:B------:R-:W-:Y:S01]  /*5ae0*/  MOV R3, 0x0 ;  /* 0x0000000000037802 */ /* 0x000fe20000000f00 */
[----:B------:R-:W-:Y:S02]  /*5af0*/  HFMA2 R12, -RZ, RZ, 0, 5.9604644775390625e-08 ;  /* 0x00000001ff0c7431 */ /* 0x000fe400000001ff */
[----:B------:R-:W-:Y:S02]  /*5b00*/  IMAD.MOV.U32 R8, RZ, RZ, 0x70 ;  /* 0x00000070ff087424 */ /* 0x000fe400078e00ff */
[----:B------:R-:W-:Y:S01]  /*5b10*/  IMAD.MOV.U32 R13, RZ, RZ, RZ ;  /* 0x000000ffff0d7224 */ /* 0x000fe200078e00ff */
[----:B------:R-:W2:Y:S01]  /*5b20*/  LDCU.64 UR6, c[0x4][0x88] ;  /* 0x01001100ff0677ac */ /* 0x000ea20008000a00 */
[----:B------:R-:W3:Y:S01]  /*5b30*/  LDC.64 R2, c[0x4][R3] ;  /* 0x0100000003027b82 */ /* 0x000ee20000000a00 */
[----:B------:R-:W4:Y:S01]  /*5b40*/  LDCU.64 UR4, c[0x4][0x8] ;  /* 0x01000100ff0477ac */ /* 0x000f220008000a00 */
[----:B-1----:R-:W-:Y:S01]  /*5b50*/  MOV R5, UR9 ;  /* 0x0000000900057c02 */ /* 0x002fe20008000f00 */
[----:B------:R-:W-:Y:S01]  /*5b60*/  IMAD.U32 R4, RZ, RZ, UR8 ;  /* 0x00000008ff047e24 */ /* 0x000fe2000f8e00ff */
[----:B--2---:R-:W-:Y:S01]  /*5b70*/  MOV R7, UR7 ;  /* 0x0000000700077c02 */ /* 0x004fe20008000f00 */
[----:B------:R-:W-:Y:S01]  /*5b80*/  IMAD.U32 R6, RZ, RZ, UR6 ;  /* 0x00000006ff067e24 */ /* 0x000fe2000f8e00ff */
[----:B----4-:R-:W-:Y:S01]  /*5b90*/  MOV R11, UR5 ;  /* 0x00000005000b7c02 */ /* 0x010fe20008000f00 */
[----:B------:R-:W-:Y:S02]  /*5ba0*/  IMAD.U32 R10, RZ, RZ, UR4 ;  /* 0x00000004ff0a7e24 */ /* 0x000fe4000f8e00ff */
[----:B------:R-:W-:Y:S07]  /*5bb0*/  LEPC R20, `(.L_x_102) ;  /* 0x000000001014794e */ /* 0x000fee0000000000 */
[----:B---3-5:R-:W-:Y:S05]  /*5bc0*/  CALL.ABS.NOINC R2 ;  /* 0x0000000002007343 */ /* 0x028fea0003c00000 */
.L_x_102:
[----:B------:R-:W-:Y:S01]  /*5bd0*/  LOP3.LUT P0, RZ, R192, 0x1b0, RZ, 0xc0, !PT ;  /* 0x000001b0c0ff7812 */ /* 0x000fe2000780c0ff */
[----:B------:R-:W-:Y:S11]  /*5be0*/  BSSY.RECONVERGENT B6, `(.L_x_103) ;  /* 0x0000013000067945 */ /* 0x000ff60003800200 */
[----:B------:R-:W-:Y:S01]  /*5bf0*/  @!UPT UIADD3 URZ, UPT, UPT, URZ, URZ, URZ ;  /* 0x000000fffffff290 */ /* 0x000fe2000fffe0ff */
[----:B------:R-:W-:Y:S05]  /*5c00*/  @!P0 BRA `(.L_x_104) ;  /* 0x0000000000408947 */ /* 0x000fea0003800000 */
        /* <DEDUP_REMOVED lines=16> */
.L_x_104:
[----:B------:R-:W-:Y:S05]  /*5d10*/  BSYNC.RECONVERGENT B6 ;  /* 0x0000000000067941 */ /* 0x000fea0003800200 */
.L_x_103:
[----:B------:R-:W-:Y:S01]  /*5d20*/  ISETP.NE.U32.AND P4, PT, R166, RZ, PT ;  /* 0x000000ffa600720c */ /* 0x000fe20003f85070 */
[----:B------:R-:W-:Y:S01]  /*5d30*/  UISETP.NE.AND UP2, UPT, UR50, URZ, UPT ;  /* 0x000000ff3200728c */ /* 0x000fe2000bf45270 */
[----:B------:R-:W-:Y:S01]  /*5d40*/  ISETP.NE.U32.AND P2, PT, RZ, UR38, PT ;  /* 0x00000026ff007c0c */ /* 0x000fe2000bf45070 */
[----:B------:R-:W-:Y:S01]  /*5d50*/  UISETP.NE.U32.AND UP1, UPT, UR44, URZ, UPT ;  /* 0x000000ff2c00728c */ /* 0x000fe2000bf25070 */
[----:B------:R-:W-:Y:S01]  /*5d60*/  ISETP.NE.AND.EX P4, PT, R167, RZ, PT, P4 ;  /* 0x000000ffa700720c */ /* 0x000fe20003f85340 */
[----:B------:R-:W-:Y:S01]  /*5d70*/  UPLOP3.LUT UP0, UPT, UPT, UPT, UPT, 0x40, 0x4 ;  /* 0x000000000004789c */ /* 0x000fe20003f0e870 */
[----:B------:R-:W-:Y:S01]  /*5d80*/  ISETP.NE.AND.EX P2, PT, RZ, UR39, PT, P2 ;  /* 0x00000027ff007c0c */ /* 0x000fe2000bf45320 */
[----:B------:R-:W-:Y:S01]  /*5d90*/  UISETP.NE.AND.EX UP1, UPT, UR45, URZ, UPT, UP1 ;  /* 0x000000ff2d00728c */ /* 0x000fe2000bf25310 */
[----:B------:R-:W-:Y:S04]  /*5da0*/  PLOP3.LUT P1, PT, PT, PT, UP2, 0x80, 0x8 ;  /* 0x000000000008781c */ /* 0x000fe80003f2f028 */
[----:B------:R-:W-:Y:S06]  /*5db0*/  @UP2 UPLOP3.LUT UP0, UPT, UPT, UPT, UP1, 0x80, 0x8 ;  /* 0x000000000008289c */ /* 0x000fec0003f0f010 */
[----:B------:R-:W-:Y:S01]  /*5dc0*/  PLOP3.LUT P0, PT, PT, PT, UP0, 0x80, 0x8 ;  /* 0x000000000008781c */ /* 0x000fe20003f0f008 */
[----:B------:R-:W-:Y:S01]  /*5dd0*/  @!UPT UIADD3 URZ, UPT, UPT, URZ, URZ, URZ ;  /* 0x000000fffffff290 */ /* 0x000fe2000fffe0ff */
[----:B------:R-:W-:Y:S11]  /*5de0*/  BRA.U !UP1, `(.L_x_105) ;  /* 0x0000000109387547 */ /* 0x000ff6000b800000 */
[----:B------:R-:W-:Y:S01]  /*5df0*/  UISETP.NE.U32.AND UP0, UPT, UR38, URZ, UPT ;  /* 0x000000ff2600728c */ /* 0x000fe2000bf05070 */
[----:B------:R-:W-:Y:S02]  /*5e00*/  HFMA2 R0, -RZ, RZ, 0, 5.9604644775390625e-08 ;  /* 0x00000001ff007431 */ /* 0x000fe400000001ff */
[----:B------:R-:W-:Y:S01]  /*5e10*/  IMAD.MOV.U32 R171, RZ, RZ, 0x1 ;  /* 0x00000001ffab7424 */ /* 0x000fe200078e00ff */
[----:B------:R-:W-:Y:S06]  /*5e20*/  UISETP.NE.AND.EX UP0, UPT, UR39, URZ, UPT, UP0 ;  /* 0x000000ff2700728c */ /* 0x000fec000bf05300 */
[----:B------:R-:W-:Y:S05]  /*5e30*/  PLOP3.LUT P3, PT, PT, PT, UP0, 0x80, 0x8 ;  /* 0x000000000008781c */ /* 0x000fea0003f6f008 */
[----:B------:R-:W1:Y:S01]  /*5e40*/  @UP0 LDCU.64 UR6, c[0x0][0x888] ;  /* 0x00011100ff0607ac */ /* 0x000e620008000a00 */
[----:B------:R-:W-:Y:S07]  /*5e50*/  @UP0 UIMAD UR4, UR36, UR44, URZ ;  /* 0x0000002c240402a4 */ /* 0x000fee000f8e02ff */
[----:B------:R-:W-:Y:S01]  /*5e60*/  @!P3 PRMT R171, R0, 0x7610, R171 ;  /* 0x0000761000abb816 */ /* 0x000fe200000000ab */
[----:B-1----:R-:W-:Y:S03]  /*5e70*/  @UP0 UIMAD.WIDE UR6, UR4, 0x4, UR6 ;  /* 0x00000004040608a5 */ /* 0x002fe6000f8e0206 */
[----:B------:R-:W1:Y:S03]  /*5e80*/  @!UP0 LDCU UR4, c[0x0][0x880] ;  /* 0x00011000ff0487ac */ /* 0x000e660008000800 */
[----:B------:R-:W-:Y:S01]  /*5e90*/  IMAD.U32 R2, RZ, RZ, UR6 ;  /* 0x00000006ff027e24 */ /* 0x000fe2000f8e00ff */
[----:B------:R-:W-:Y:S05]  /*5ea0*/  MOV R3, UR7 ;  /* 0x0000000700037c02 */ /* 0x000fea0008000f00 */
[----:B-----5:R2:W5:Y:S02]  /*5eb0*/  @P3 LDG.E R81, desc[UR46][R2.64] ;  /* 0x0000002e02513981 */ /* 0x020564000c1e1900 */
[----:B-12---:R-:W-:Y:S02]  /*5ec0*/  @!P3 IMAD.U32 R81, RZ, RZ, UR4 ;  /* 0x00000004ff51be24 */ /* 0x006fe4000f8e00ff */
.L_x_105:
[----:B------:R-:W-:Y:S05]  /*5ed0*/  @!P4 BRA `(.L_x_106) ;  /* 0x000000000020c947 */ /* 0x000fea0003800000 */
[----:B------:R-:W-:Y:S04]  /*5ee0*/  ISETP.NE.U32.AND P3, PT, R164, RZ, PT ;  /* 0x000000ffa400720c */ /* 0x000fe80003f65070 */
[----:B------:R-:W-:Y:S11]  /*5ef0*/  ISETP.NE.AND.EX P3, PT, R165, RZ, PT, P3 ;  /* 0x000000ffa500720c */ /* 0x000ff60003f65330 */
[----:B------:R-:W-:Y:S02]  /*5f00*/  @!UPT UIADD3 URZ, UPT, UPT, URZ, URZ, URZ ;  /* 0x000000fffffff290 */ /* 0x000fe4000fffe0ff */
[----:B------:R-:W1:Y:S01]  /*5f10*/  @P3 LDC.64 R2, c[0x0][0x8a8] ;  /* 0x00022a00ff023b82 */ /* 0x000e620000000a00 */
[----:B------:R-:W-:Y:S04]  /*5f20*/  @P3 IMAD R0, R166, UR36, RZ ;  /* 0x00000024a6003c24 */ /* 0x000fe8000f8e02ff */
[----:B-1----:R-:W-:Y:S05]  /*5f30*/  @P3 IMAD.WIDE R2, R0, 0x4, R2 ;  /* 0x0000000400023825 */ /* 0x002fea00078e0202 */
[----:B-----5:R1:W5:Y:S02]  /*5f40*/  @P3 LDG.E R78, desc[UR46][R2.64] ;  /* 0x0000002e024e3981 */ /* 0x020364000c1e1900 */
[----:B-1----:R-:W2:Y:S02]  /*5f50*/  @!P3 LDC R78, c[0x0][0x8a0] ;  /* 0x00022800ff4ebb82 */ /* 0x002ea40000000800 */
.L_x_106:
[----:B-----5:R-:W-:Y:S01]  /*5f60*/  FSETP.NEU.AND P4, PT, R81, RZ, PT ;  /* 0x000000ff5100720b */ /* 0x020fe20003f8d000 */
[----:B------:R-:W-:Y:S01]  /*5f70*/  BSSY B1, `(.L_x_107) ;  /* 0x0000047000017945 */ /* 0x000fe20003800000 */
[----:B------:R-:W-:Y:S01]  /*5f80*/  SEL R5, RZ, 0xffffffff, P2 ;  /* 0xffffffffff057807 */ /* 0x000fe20001000000 */
[----:B------:R-:W-:Y:S01]  /*5f90*/  IMAD.MOV.U32 R208, RZ, RZ, 0x1 ;  /* 0x00000001ffd07424 */ /* 0x000fe200078e00ff */
[----:B------:R-:W-:Y:S01]  /*5fa0*/  LOP3.LUT P3, RZ, R171, 0xff, RZ, 0xc0, !PT ;  /* 0x000000ffabff7812 */ /* 0x000fe2000786c0ff */
[C---:B------:R-:W-:Y:S01]  /*5fb0*/  IMAD R80, R76.reuse, 0x80, R79 ;  /* 0x000000804c507824 */ /* 0x040fe200078e024f */
[----:B------:R-:W-:Y:S02]  /*5fc0*/  @P1 SEL R0, RZ, 0xffffffff, P4 ;  /* 0xffffffffff001807 */ /* 0x000fe40002000000 */
[----:B------:R-:W-:Y:S02]  /*5fd0*/  CS2R R162, SRZ ;  /* 0x0000000000a27805 */ /* 0x000fe4000001ff00 */
[----:B------:R-:W-:Y:S02]  /*5fe0*/  LEA R3, R181, UR49, 0x3 ;  /* 0x00000031b5037c11 */ /* 0x000fe4000f8e18ff */
[----:B------:R-:W-:Y:S02]  /*5ff0*/  CS2R R160, SRZ ;  /* 0x0000000000a07805 */ /* 0x000fe4000001ff00 */
[----:B------:R-:W-:Y:S02]  /*6000*/  @P0 SEL R0, R5, R0, !P3 ;  /* 0x0000000005000207 */ /* 0x000fe40005800000 */
[----:B------:R-:W-:Y:S02]  /*6010*/  CS2R R158, SRZ ;  /* 0x00000000009e7805 */ /* 0x000fe4000001ff00 */
[----:B------:R-:W-:Y:S02]  /*6020*/  LEA R207, R76, UR49, 0x3 ;  /* 0x000000314ccf7c11 */ /* 0x000fe4000f8e18ff */
[----:B------:R-:W-:Y:S02]  /*6030*/  CS2R R156, SRZ ;  /* 0x00000000009c7805 */ /* 0x000fe4000001ff00 */
[----:B------:R-:W-:Y:S02]  /*6040*/  @P1 LOP3.LUT R0, R0, 0x1, RZ, 0xc0, !PT ;  /* 0x0000000100001812 */ /* 0x000fe400078ec0ff */
[----:B------:R-:W-:Y:S02]  /*6050*/  CS2R R154, SRZ ;  /* 0x00000000009a7805 */ /* 0x000fe4000001ff00 */
[----:B------:R-:W-:Y:S02]  /*6060*/  SHF.L.U32 R2, R183, 0x1f, RZ ;  /* 0x0000001fb7027819 */ /* 0x000fe400000006ff */
[----:B------:R-:W-:Y:S02]  /*6070*/  CS2R R152, SRZ ;  /* 0x0000000000987805 */ /* 0x000fe4000001ff00 */
[----:B------:R-:W-:Y:S02]  /*6080*/  ISETP.NE.U32.OR P6, PT, R0, 0x1, !P1 ;  /* 0x000000010000780c */ /* 0x000fe40004fc5470 */
[----:B------:R-:W-:Y:S02]  /*6090*/  CS2R R150, SRZ ;  /* 0x0000000000967805 */ /* 0x000fe4000001ff00 */
[----:B------:R-:W-:Y:S02]  /*60a0*/  PLOP3.LUT P2, PT, PT, PT, UP1, 0x80, 0x8 ;  /* 0x000000000008781c */ /* 0x000fe40003f4f018 */
[----:B------:R-:W-:Y:S02]  /*60b0*/  CS2R R148, SRZ ;  /* 0x0000000000947805 */ /* 0x000fe4000001ff00 */
[----:B------:R-:W-:Y:S02]  /*60c0*/  SEL R0, RZ, 0xffffffff, P4 ;  /* 0xffffffffff007807 */ /* 0x000fe40002000000 */
[----:B------:R-:W-:Y:S03]  /*60d0*/  P2R R184, PR, RZ, 0x40 ;  /* 0x00000040ffb87803 */ /* 0x000fe60000000000 */
[----:B------:R-:W-:Y:S04]  /*60e0*/  @P6 SHF.L.U32 R4, R180, 0x1f, RZ ;  /* 0x0000001fb4046819 */ /* 0x000fe800000006ff */
[----:B------:R-:W-:Y:S01]  /*60f0*/  @P2 SEL R0, R5, R0, !P3 ;  /* 0x0000000005002207 */ /* 0x000fe20005800000 */
[----:B------:R-:W1:Y:S03]  /*6100*/  @P6 SYNCS.PHASECHK.TRANS64.TRYWAIT P1, [R3+URZ+0x180], R4 ;  /* 0x00018004030065a7 */ /* 0x000e6600080211ff */
[----:B------:R-:W-:Y:S04]  /*6110*/  LOP3.LUT R0, R0, 0x1, RZ, 0xc0, !PT ;  /* 0x0000000100007812 */ /* 0x000fe800078ec0ff */
[----:B------:R-:W-:Y:S04]  /*6120*/  ISETP.NE.U32.AND P5, PT, R0, 0x1, PT ;  /* 0x000000010000780c */ /* 0x000fe80003fa5070 */
[----:B------:R-:W-:Y:S01]  /*6130*/  P2R R209, PR, RZ, 0x20 ;  /* 0x00000020ffd17803 */ /* 0x000fe20000000000 */
[----:B------:R3:W4:Y:S01]  /*6140*/  SYNCS.PHASECHK.TRANS64.TRYWAIT P0, [R207+URZ+0x1d0], R2 ;  /* 0x0001d002cf0075a7 */ /* 0x00072200080011ff */
[----:B-1----:R-:W-:Y:S01]  /*6150*/  @P6 SEL R208, RZ, 0x1, !P1 ;  /* 0x00000001ffd06807 */ /* 0x002fe20004800000 */
[----:B---3--:R-:W-:Y:S06]  /*6160*/  @!P6 BRA `(.L_x_108) ;  /* 0x00000000009ce947 */ /* 0x008fec0003800000 */
[----:B------:R-:W-:Y:S01]  /*6170*/  @P5 IMAD R6, R181, 0x2000, R190 ;  /* 0x00002000b5065824 */ /* 0x000fe200078e02be */
[----:B------:R-:W-:Y:S01]  /*6180*/  ISETP.NE.AND P1, PT, R208, RZ, PT ;  /* 0x000000ffd000720c */ /* 0x000fe20003f25270 */
[----:B------:R-:W-:Y:S01]  /*6190*/  BSSY B0, `(.L_x_109) ;  /* 0x0000010000007945 */ /* 0x000fe20003800000 */
[----:B------:R-:W-:Y:S01]  /*61a0*/  CS2R R150, SRZ ;  /* 0x0000000000967805 */ /* 0x000fe2000001ff00 */
[--C-:B------:R-:W-:Y:S01]  /*61b0*/  @P5 IMAD R7, R191, -0x10, R6.reuse ;  /* 0xfffffff0bf075824 */ /* 0x100fe200078e0206 */
[----:B------:R-:W-:Y:S01]  /*61c0*/  CS2R R148, SRZ ;  /* 0x0000000000947805 */ /* 0x000fe2000001ff00 */
[----:B------:R-:W-:Y:S01]  /*61d0*/  @P5 IMAD R5, R189, -0x10, R6 ;  /* 0xfffffff0bd055824 */ /* 0x000fe200078e0206 */
[----:B------:R-:W-:Y:S01]  /*61e0*/  CS2R R158, SRZ ;  /* 0x00000000009e7805 */ /* 0x000fe2000001ff00 */
[----:B------:R-:W-:Y:S01]  /*61f0*/  @P5 IMAD R4, R188, 0x10, R7 ;  /* 0x00000010bc045824 */ /* 0x000fe200078e0207 */
[----:B------:R-:W-:Y:S02]  /*6200*/  CS2R R156, SRZ ;  /* 0x00000000009c7805 */ /* 0x000fe4000001ff00 */
[----:B------:R-:W-:Y:S02]  /*6210*/  CS2R R154, SRZ ;  /* 0x00000000009a7805 */ /* 0x000fe4000001ff00 */
[----:B------:R-:W-:Y:S02]  /*6220*/  CS2R R152, SRZ ;  /* 0x0000000000987805 */ /* 0x000fe4000001ff00 */
[----:B------:R-:W-:Y:S02]  /*6230*/  CS2R R162, SRZ ;  /* 0x0000000000a27805 */ /* 0x000fe4000001ff00 */
[----:B------:R-:W-:Y:S01]  /*6240*/  CS2R R160, SRZ ;  /* 0x0000000000a07805 */ /* 0x000fe2000001ff00 */
[----:B------:R-:W-:Y:S06]  /*6250*/  @P1 BRA `(.L_x_110) ;  /* 0x00000000000c1947 */ /* 0x000fec0003800000 */
[----:B------:R-:W-:Y:S04]  /*6260*/  SHF.L.U32 R0, R180, 0x1f, RZ ;  /* 0x0000001fb4007819 */ /* 0x000fe800000006ff */
[----:B------:R-:W1:Y:S02]  /*6270*/  SYNCS.PHASECHK.TRANS64.TRYWAIT P1, [R3+URZ+0x180], R0 ;  /* 0x00018000030075a7 */ /* 0x000e6400080211ff */
[----:B-1----:R-:W-:Y:S05]  /*6280*/  @!P1 BRA `(.L_x_111) ;  /* 0x0000003c00009947 */ /* 0x002fea0003800000 */
.L_x_110:
[----:B------:R-:W-:Y:S05]  /*6290*/  BSYNC B0 ;  /* 0x0000000000007941 */ /* 0x000fea0003800000 */
.L_x_109:
[----:B------:R-:W-:Y:S01]  /*62a0*/  ISETP.NE.AND P1, PT, R209, RZ, PT ;  /* 0x000000ffd100720c */ /* 0x000fe20003f25270 */
[----:B-1----:R-:W-:Y:S02]  /*62b0*/  VIADD R3, R3, 0x190 ;  /* 0x0000019003037836 */ /* 0x002fe40000000000 */
[----:B------:R-:W-:Y:S02]  /*62c0*/  IMAD.U32 R0, RZ, RZ, UR37 ;  /* 0x00000025ff007e24 */ /* 0x000fe4000f8e00ff */
[----:B------:R-:W-:Y:S03]  /*62d0*/  VIADD R181, R181, 0x1 ;  /* 0x00000001b5b57836 */ /* 0x000fe60000000000 */
[----:B------:R-:W-:Y:S05]  /*62e0*/  PRMT R0, R0, 0x654, R3 ;  /* 0x0000065400007816 */ /* 0x000fea0000000003 */
[----:B------:R1:W3:Y:S04]  /*62f0*/  @P1 LDS.128 R148, [R6] ;  /* 0x0000000006941984 */ /* 0x0002e80000000c00 */
[----:B------:R1:W1:Y:S04]  /*6300*/  @P1 LDS.128 R156, [R5+0x20] ;  /* 0x00002000059c1984 */ /* 0x0002680000000c00 */
[----:B------:R1:W1:Y:S04]  /*6310*/  @P1 LDS.128 R152, [R7+0x10] ;  /* 0x0000100007981984 */ /* 0x0002680000000c00 */
[----:B------:R1:W1:Y:S01]  /*6320*/  @P1 LDS.128 R160, [R4+0x10] ;  /* 0x0000100004a01984 */ /* 0x0002620000000c00 */
[C---:B------:R-:W-:Y:S01]  /*6330*/  ISETP.NE.AND P1, PT, R181.reuse, 0x2, PT ;  /* 0x00000002b500780c */ /* 0x040fe20003f25270 */
[----:B------:R-:W-:Y:S01]  /*6340*/  @!PT LDS RZ, [RZ] ;  /* 0x00000000fffff984 */ /* 0x000fe20000000800 */
[----:B------:R-:W-:Y:S01]  /*6350*/  @!PT LDS RZ, [RZ] ;  /* 0x00000000fffff984 */ /* 0x000fe20000000800 */
[----:B------:R-:W-:Y:S01]  /*6360*/  @!PT LDS RZ, [RZ] ;  /* 0x00000000fffff984 */ /* 0x000fe20000000800 */
[----:B------:R-:W-:Y:S01]  /*6370*/  @!PT LDS RZ, [RZ] ;  /* 0x00000000fffff984 */ /* 0x000fe20000000800 */
[----:B------:R5:W-:Y:S06]  /*6380*/  MEMBAR.ALL.CTA ;  /* 0x0000000000007992 */ /* 0x000bec0000008000 */
[----:B-----5:R-:W5:Y:S01]  /*6390*/  FENCE.VIEW.ASYNC.S ;  /* 0x00000000000073c6 */ /* 0x020f620000000000 */
[----:B------:R-:W-:Y:S02]  /*63a0*/  SEL R3, RZ, 0x1, P1 ;  /* 0x00000001ff037807 */ /* 0x000fe40000800000 */
[----:B------:R-:W-:Y:S02]  /*63b0*/  SEL R181, R181, RZ, P1 ;  /* 0x000000ffb5b57207 */ /* 0x000fe40000800000 */
[----:B------:R-:W-:Y:S01]  /*63c0*/  LOP3.LUT R180, R180, R3, RZ, 0x3c, !PT ;  /* 0x00000003b4b47212 */ /* 0x000fe200078e3cff */
[----:B-----5:R1:W-:Y:S06]  /*63d0*/  SYNCS.ARRIVE.TRANS64.RED.A1T0 RZ, [R0+URZ], RZ ;  /* 0x000000ff00ff79a7 */ /* 0x0203ec00081004ff */
.L_x_108:
[----:B------:R-:W-:Y:S05]  /*63e0*/  BSYNC B1 ;  /* 0x0000000000017941 */ /* 0x000fea0003800000 */
.L_x_107:
[----:B-1----:R-:W-:Y:S04]  /*63f0*/  SHF.R.U32.HI R0, RZ, 0x15, R80 ;  /* 0x00000015ff007819 */ /* 0x002fe80000011650 */
[----:B------:R-:W-:Y:S01]  /*6400*/  LOP3.LUT P1, RZ, R0, 0x3, R173, 0x48, !PT ;  /* 0x0000000300ff7812 */ /* 0x000fe200078248ad */
[----:B------:R-:W-:Y:S01]  /*6410*/  @!UPT UIADD3 URZ, UPT, UPT, URZ, URZ, URZ ;  /* 0x000000fffffff290 */ /* 0x000fe2000fffe0ff */
[----:B----4-:R-:W-:Y:S11]  /*6420*/  @P0 BRA `(.L_x_112) ;  /* 0x0000000000080947 */ /* 0x010ff60003800000 */
[----:B------:R-:W1:Y:S02]  /*6430*/  SYNCS.PHASECHK.TRANS64.TRYWAIT P0, [R207+URZ+0x1d0], R2 ;  /* 0x0001d002cf0075a7 */ /* 0x000e6400080011ff */
[----:B-1----:R-:W-:Y:S05]  /*6440*/  @!P0 BRA `(.L_x_113) ;  /* 0x0000003800a48947 */ /* 0x002fea0003800000 */
.L_x_112:
[----:B------:R-:W-:Y:S04]  /*6450*/  BSSY.RECONVERGENT B6, `(.L_x_114) ;  /* 0x0000012000067945 */ /* 0x000fe80003800200 */
[----:B------:R-:W-:Y:S05]  /*6460*/  @!P1 BRA `(.L_x_115) ;  /* 0x0000000000409947 */ /* 0x000fea0003800000 */
[----:B------:R-:W4:Y:S01]  /*6470*/  LDCU.64 UR8, c[0x4][0x70] ;  /* 0x01000e00ff0877ac */ /* 0x000f220008000a00 */
[----:B------:R-:W-:Y:S01]  /*6480*/  MOV R3, 0x0 ;  /* 0x0000000000037802 */ /* 0x000fe20000000f00 */
[----:B------:R-:W-:Y:S02]  /*6490*/  HFMA2 R12, -RZ, RZ, 0, 5.9604644775390625e-08 ;  /* 0x00000001ff0c7431 */ /* 0x000fe400000001ff */
[----:B------:R-:W-:Y:S02]  /*64a0*/  IMAD.MOV.U32 R8, RZ, RZ, 0x192 ;  /* 0x00000192ff087424 */ /* 0x000fe400078e00ff */
[----:B------:R-:W-:Y:S01]  /*64b0*/  IMAD.MOV.U32 R13, RZ, RZ, RZ ;  /* 0x000000ffff0d7224 */ /* 0x000fe200078e00ff */
[----:B------:R-:W5:Y:S01]  /*64c0*/  LDCU.64 UR6, c[0x4][0x78] ;  /* 0x01000f00ff0677ac */ /* 0x000f620008000a00 */
[----:B-1----:R-:W1:Y:S01]  /*64d0*/  LDC.64 R2, c[0x4][R3] ;  /* 0x0100000003027b82 */ /* 0x002e620000000a00 */
[----:B------:R-:W2:Y:S01]  /*64e0*/  LDCU.64 UR4, c[0x4][0x10] ;  /* 0x01000200ff0477ac */ /* 0x000ea20008000a00 */
[----:B----4-:R-:W-:Y:S01]  /*64f0*/  MOV R5, UR9 ;  /* 0x0000000900057c02 */ /* 0x010fe20008000f00 */
[----:B------:R-:W-:Y:S01]  /*6500*/  IMAD.U32 R4, RZ, RZ, UR8 ;  /* 0x00000008ff047e24 */ /* 0x000fe2000f8e00ff */
[----:B-----5:R-:W-:Y:S01]  /*6510*/  MOV R7, UR7 ;  /* 0x0000000700077c02 */ /* 0x020fe20008000f00 */
[----:B------:R-:W-:Y:S01]  /*6520*/  IMAD.U32 R6, RZ, RZ, UR6 ;  /* 0x00000006ff067e24 */ /* 0x000fe2000f8e00ff */
[----:B--2---:R-:W-:Y:S01]  /*6530*/  MOV R11, UR5 ;  /* 0x00000005000b7c02 */ /* 0x004fe20008000f00 */
[----:B------:R-:W-:Y:S02]  /*6540*/  IMAD.U32 R10, RZ, RZ, UR4 ;  /* 0x00000004ff0a7e24 */ /* 0x000fe4000f8e00ff */
[----:B------:R-:W-:Y:S07]  /*6550*/  LEPC R20, `(.L_x_115) ;  /* 0x000000001014794e */ /* 0x000fee0000000000 */
[----:B-1-3--:R-:W-:Y:S05]  /*6560*/  CALL.ABS.NOINC R2 ;  /* 0x0000000002007343 */ /* 0x00afea0003c00000 */
.L_x_115:
[----:B------:R-:W-:Y:S05]  /*6570*/  BSYNC.RECONVERGENT B6 ;  /* 0x0000000000067941 */ /* 0x000fea0003800200 */
.L_x_114:
[-C--:B---3--:R-:W-:Y:S01]  /*6580*/  F2FP.F16.E4M3.UNPACK_B R83, R148.reuse ;  /* 0x00000094ff53723e */ /* 0x088fe200020006ff */
[----:B------:R-:W-:Y:S05]  /*6590*/  WARPSYNC.ALL ;  /* 0x0000000000007948 */ /* 0x000fea0003800000 */
[----:B------:R-:W-:Y:S01]  /*65a0*/  R2UR UR4, R80 ;  /* 0x00000000500472ca */ /* 0x000fe200000e0000 */
[--C-:B------:R-:W-:Y:S01]  /*65b0*/  HADD2.F32 R82, -RZ, R83.reuse.H0_H0 ;  /* 0x20000053ff527230 */ /* 0x100fe20000004100 */
[----:B------:R-:W-:Y:S01]  /*65c0*/  F2FP.F16.E4M3.UNPACK_B R85, R148.H1 ;  /* 0x00000094ff55723e */ /* 0x000fe200030006ff */
[----:B------:R-:W-:Y:S01]  /*65d0*/  HADD2.F32 R83, -RZ, R83.H1_H1 ;  /* 0x30000053ff537230 */ /* 0x000fe20000004100 */
[-C--:B------:R-:W-:Y:S01]  /*65e0*/  F2FP.F16.E4M3.UNPACK_B R87, R149.reuse ;  /* 0x00000095ff57723e */ /* 0x080fe200020006ff */
[----:B------:R-:W-:Y:S01]  /*65f0*/  BSSY.RECONVERGENT B0, `(.L_x_116) ;  /* 0x000011d000007945 */ /* 0x000fe20003800200 */
[----:B------:R-:W-:Y:S01]  /*6600*/  F2FP.F16.E4M3.UNPACK_B R89, R149.H1 ;  /* 0x00000095ff59723e */ /* 0x000fe200030006ff */
[----:B------:R-:W-:Y:S01]  /*6610*/  HADD2.F32 R84, -RZ, R85.H0_H0 ;  /* 0x20000055ff547230 */ /* 0x000fe20000004100 */
[-C--:B------:R-:W-:Y:S01]  /*6620*/  F2FP.F16.E4M3.UNPACK_B R91, R150.reuse ;  /* 0x00000096ff5b723e */ /* 0x080fe200020006ff */
[----:B------:R-:W-:Y:S01]  /*6630*/  HADD2.F32 R88, -RZ, R87.H1_H1 ;  /* 0x30000057ff587230 */ /* 0x000fe20000004100 */
[----:B------:R-:W-:Y:S01]  /*6640*/  F2FP.F16.E4M3.UNPACK_B R93, R150.H1 ;  /* 0x00000096ff5d723e */ /* 0x000fe200030006ff */
[----:B------:R-:W-:Y:S01]  /*6650*/  HADD2.F32 R86, -RZ, R85.H1_H1 ;  /* 0x30000055ff567230 */ /* 0x000fe20000004100 */
[-C--:B------:R-:W-:Y:S01]  /*6660*/  F2FP.F16.E4M3.UNPACK_B R95, R151.reuse ;  /* 0x00000097ff5f723e */ /* 0x080fe200020006ff */
[----:B------:R-:W2:Y:S01]  /*6670*/  LDTM.x64 R4, tmem[UR4] ;  /* 0x00000004000479ee */ /* 0x000ea20008340000 */
[----:B------:R-:W-:Y:S01]  /*6680*/  F2FP.F16.E4M3.UNPACK_B R97, R151.H1 ;  /* 0x00000097ff61723e */ /* 0x000fe200030006ff */
[----:B------:R-:W-:Y:S01]  /*6690*/  HADD2.F32 R85, -RZ, R87.H0_H0 ;  /* 0x20000057ff557230 */ /* 0x000fe20000004100 */
[-C--:B------:R-:W-:Y:S01]  /*66a0*/  F2FP.F16.E4M3.UNPACK_B R99, R152.reuse ;  /* 0x00000098ff63723e */ /* 0x080fe200020006ff */
[----:B------:R-:W-:Y:S01]  /*66b0*/  HADD2.F32 R87, -RZ, R89.H0_H0 ;  /* 0x20000059ff577230 */ /* 0x000fe20000004100 */
[----:B------:R-:W-:Y:S01]  /*66c0*/  F2FP.F16.E4M3.UNPACK_B R101, R152.H1 ;  /* 0x00000098ff65723e */ /* 0x000fe200030006ff */
[----:B------:R-:W-:Y:S01]  /*66d0*/  HADD2.F32 R92, -RZ, R91.H1_H1 ;  /* 0x3000005bff5c7230 */ /* 0x000fe20000004100 */
[----:B------:R-:W-:Y:S01]  /*66e0*/  ISETP.NE.AND P6, PT, R184, RZ, PT ;  /* 0x000000ffb800720c */ /* 0x000fe20003fc5270 */
[----:B------:R-:W-:Y:S01]  /*66f0*/  HADD2.F32 R96, -RZ, R95.H1_H1 ;  /* 0x3000005fff607230 */ /* 0x000fe20000004100 */
[----:B------:R-:W-:Y:S01]  /*6700*/  SHF.L.U32 R211, R176, 0x4, RZ ;  /* 0x00000004b0d37819 */ /* 0x000fe200000006ff */
[----:B------:R-:W-:Y:S01]  /*6710*/  HADD2.F32 R100, -RZ, R99.H1_H1 ;  /* 0x30000063ff647230 */ /* 0x000fe20000004100 */
[----:B------:R-:W-:Y:S01]  /*6720*/  SHF.L.U32 R219, R175, 0x4, RZ ;  /* 0x00000004afdb7819 */ /* 0x000fe200000006ff */
[----:B------:R-:W-:Y:S01]  /*6730*/  HADD2.F32 R90, -RZ, R89.H1_H1 ;  /* 0x30000059ff5a7230 */ /* 0x000fe20000004100 */
[C---:B------:R-:W-:Y:S01]  /*6740*/  IADD3 R204, PT, PT, R190.reuse, R211, RZ ;  /* 0x000000d3becc7210 */ /* 0x040fe20007ffe0ff */
[----:B------:R-:W-:Y:S01]  /*6750*/  HADD2.F32 R89, -RZ, R91.H0_H0 ;  /* 0x2000005bff597230 */ /* 0x000fe20000004100 */
[----:B------:R-:W-:Y:S01]  /*6760*/  IADD3 R206, PT, PT, R190, R219, RZ ;  /* 0x000000dbbece7210 */ /* 0x000fe20007ffe0ff */
[--C-:B------:R-:W-:Y:S01]  /*6770*/  HADD2.F32 R91, -RZ, R93.reuse.H0_H0 ;  /* 0x2000005dff5b7230 */ /* 0x100fe20000004100 */
[----:B------:R-:W-:Y:S01]  /*6780*/  SHF.L.U32 R217, R188, 0x4, RZ ;  /* 0x00000004bcd97819 */ /* 0x000fe200000006ff */
[----:B------:R-:W-:Y:S01]  /*6790*/  HADD2.F32 R94, -RZ, R93.H1_H1 ;  /* 0x3000005dff5e7230 */ /* 0x000fe20000004100 */
[-C--:B------:R-:W-:Y:S01]  /*67a0*/  F2FP.F16.E4M3.UNPACK_B R103, R153.reuse ;  /* 0x00000099ff67723e */ /* 0x080fe200020006ff */
[----:B------:R-:W-:Y:S01]  /*67b0*/  HADD2.F32 R93, -RZ, R95.H0_H0 ;  /* 0x2000005fff5d7230 */ /* 0x000fe20000004100 */
[----:B------:R-:W-:Y:S01]  /*67c0*/  IADD3 R205, PT, PT, R217, R204, RZ ;  /* 0x000000ccd9cd7210 */ /* 0x000fe20007ffe0ff */
[----:B------:R-:W-:Y:S01]  /*67d0*/  HADD2.F32 R95, -RZ, R97.H0_H0 ;  /* 0x20000061ff5f7230 */ /* 0x000fe20000004100 */
[----:B------:R-:W-:Y:S01]  /*67e0*/  F2FP.F16.E4M3.UNPACK_B R105, R153.H1 ;  /* 0x00000099ff69723e */ /* 0x000fe200030006ff */
[C---:B--2---:R-:W-:Y:S01]  /*67f0*/  FMUL R0, R78.reuse, R4 ;  /* 0x000000044e007220 */ /* 0x044fe20000400000 */
[C---:B-1----:R-:W-:Y:S01]  /*6800*/  FMUL R2, R78.reuse, R5 ;  /* 0x000000054e027220 */ /* 0x042fe20000400000 */
[C---:B------:R-:W-:Y:S01]  /*6810*/  FMUL R4, R78.reuse, R8 ;  /* 0x000000084e047220 */ /* 0x040fe20000400000 */
[C---:B------:R-:W-:Y:S01]  /*6820*/  FMUL R5, R78.reuse, R9 ;  /* 0x000000094e057220 */ /* 0x040fe20000400000 */
[C---:B------:R-:W-:Y:S01]  /*6830*/  FFMA R0, R81.reuse, R82, R0 ;  /* 0x0000005251007223 */ /* 0x040fe20000000000 */
[C---:B------:R-:W-:Y:S01]  /*6840*/  FFMA R2, R81.reuse, R83, R2 ;  /* 0x0000005351027223 */ /* 0x040fe20000000002 */
[C---:B------:R-:W-:Y:S01]  /*6850*/  FMUL R8, R78.reuse, R12 ;  /* 0x0000000c4e087220 */ /* 0x040fe20000400000 */
[C---:B------:R-:W-:Y:S01]  /*6860*/  FMUL R9, R78.reuse, R13 ;  /* 0x0000000d4e097220 */ /* 0x040fe20000400000 */
[C---:B------:R-:W-:Y:S01]  /*6870*/  FMUL R12, R78.reuse, R16 ;  /* 0x000000104e0c7220 */ /* 0x040fe20000400000 */
[C---:B------:R-:W-:Y:S01]  /*6880*/  FMUL R13, R78.reuse, R17 ;  /* 0x000000114e0d7220 */ /* 0x040fe20000400000 */
[C---:B------:R-:W-:Y:S01]  /*6890*/  FMUL R16, R78.reuse, R20 ;  /* 0x000000144e107220 */ /* 0x040fe20000400000 */
[C---:B------:R-:W-:Y:S01]  /*68a0*/  FMUL R17, R78.reuse, R21 ;  /* 0x000000154e117220 */ /* 0x040fe20000400000 */
[----:B------:R-:W-:Y:S02]  /*68b0*/  HADD2.F32 R104, -RZ, R103.H1_H1 ;  /* 0x30000067ff687230 */ /* 0x000fe40000004100 */
[C---:B------:R-:W-:Y:S01]  /*68c0*/  FMUL R20, R78.reuse, R24 ;  /* 0x000000184e147220 */ /* 0x040fe20000400000 */
[C---:B------:R-:W-:Y:S01]  /*68d0*/  FMUL R21, R78.reuse, R25 ;  /* 0x000000194e157220 */ /* 0x040fe20000400000 */
[C---:B------:R-:W-:Y:S01]  /*68e0*/  FMUL R24, R78.reuse, R28 ;  /* 0x0000001c4e187220 */ /* 0x040fe20000400000 */
[C---:B------:R-:W-:Y:S01]  /*68f0*/  FMUL R25, R78.reuse, R29 ;  /* 0x0000001d4e197220 */ /* 0x040fe20000400000 */
[C---:B------:R-:W-:Y:S01]  /*6900*/  FMUL R28, R78.reuse, R32 ;  /* 0x000000204e1c7220 */ /* 0x040fe20000400000 */
[C---:B------:R-:W-:Y:S01]  /*6910*/  FMUL R29, R78.reuse, R33 ;  /* 0x000000214e1d7220 */ /* 0x040fe20000400000 */
[C---:B------:R-:W-:Y:S01]  /*6920*/  FMUL R32, R78.reuse, R36 ;  /* 0x000000244e207220 */ /* 0x040fe20000400000 */
[----:B------:R-:W-:Y:S01]  /*6930*/  F2FP.F16.E4M3.UNPACK_B R107, R154 ;  /* 0x0000009aff6b723e */ /* 0x000fe200020006ff */
[C---:B------:R-:W-:Y:S01]  /*6940*/  FMUL R33, R78.reuse, R37 ;  /* 0x000000254e217220 */ /* 0x040fe20000400000 */
[C---:B------:R-:W-:Y:S01]  /*6950*/  FMUL R36, R78.reuse, R40 ;  /* 0x000000284e247220 */ /* 0x040fe20000400000 */
[----:B------:R-:W-:Y:S01]  /*6960*/  F2FP.F16.E4M3.UNPACK_B R109, R154.H1 ;  /* 0x0000009aff6d723e */ /* 0x000fe200030006ff */
[C---:B------:R-:W-:Y:S01]  /*6970*/  FMUL R37, R78.reuse, R41 ;  /* 0x000000294e257220 */ /* 0x040fe20000400000 */
[----:B------:R-:W-:Y:S02]  /*6980*/  HADD2.F32 R108, -RZ, R107.H1_H1 ;  /* 0x3000006bff6c7230 */ /* 0x000fe40000004100 */
        /* <DEDUP_REMOVED lines=26> */
[C---:B------:R-:W-:Y:S01]  /*6b30*/  FFMA R3, R81.reuse, R84, R3 ;  /* 0x0000005451037223 */ /* 0x040fe20000000003 */
[C---:B------:R-:W-:Y:S01]  /*6b40*/  FFMA R7, R81.reuse, R86, R7 ;  /* 0x0000005651077223 */ /* 0x040fe20000000007 */
[----:B------:R-:W-:Y:S01]  /*6b50*/  F2FP.F16.E4M3.UNPACK_B R127, R159 ;  /* 0x0000009fff7f723e */ /* 0x000fe200020006ff */
[C---:B------:R-:W-:Y:S01]  /*6b60*/  FFMA R4, R81.reuse, R85, R4 ;  /* 0x0000005551047223 */ /* 0x040fe20000000004 */
[C---:B------:R-:W-:Y:S01]  /*6b70*/  FFMA R5, R81.reuse, R88, R5 ;  /* 0x0000005851057223 */ /* 0x040fe20000000005 */
[----:B------:R-:W-:Y:S01]  /*6b80*/  F2FP.F16.E4M3.UNPACK_B R129, R159.H1 ;  /* 0x0000009fff81723e */ /* 0x000fe200030006ff */
[----:B------:R-:W-:Y:S01]  /*6b90*/  FFMA R6, R81, R87, R6 ;  /* 0x0000005751067223 */ /* 0x000fe20000000006 */
[----:B------:R-:W-:Y:S01]  /*6ba0*/  F2FP.SATFINITE.E4M3.F32.PACK_AB_MERGE_C R185, R7, R3, RZ ;  /* 0x0000000307b9723e */ /* 0x000fe200048070ff */
[----:B------:R-:W-:Y:S02]  /*6bb0*/  HADD2.F32 R124, -RZ, R123.H1_H1 ;  /* 0x3000007bff7c7230 */ /* 0x000fe40000004100 */
[----:B------:R-:W-:Y:S01]  /*6bc0*/  FMUL R11, R78, R11 ;  /* 0x0000000b4e0b7220 */ /* 0x000fe20000400000 */
[----:B------:R-:W-:Y:S01]  /*6bd0*/  HADD2.F32 R128, -RZ, R127.H1_H1 ;  /* 0x3000007fff807230 */ /* 0x000fe20000004100 */
[----:B------:R-:W-:Y:S01]  /*6be0*/  F2FP.SATFINITE.E4M3.F32.PACK_AB_MERGE_C R184, R2, R0, R185 ;  /* 0x0000000002b8723e */ /* 0x000fe200048070b9 */
[C---:B------:R-:W-:Y:S01]  /*6bf0*/  FMUL R10, R78.reuse, R14 ;  /* 0x0000000e4e0a7220 */ /* 0x040fe20000400000 */
[C---:B------:R-:W-:Y:S01]  /*6c00*/  FFMA R11, R81.reuse, R90, R11 ;  /* 0x0000005a510b7223 */ /* 0x040fe2000000000b */
[C---:B------:R-:W-:Y:S01]  /*6c10*/  FFMA R8, R81.reuse, R89, R8 ;  /* 0x0000005951087223 */ /* 0x040fe20000000008 */
[----:B------:R-:W-:Y:S01]  /*6c20*/  FFMA R9, R81, R92, R9 ;  /* 0x0000005c51097223 */ /* 0x000fe20000000009 */
[----:B------:R-:W-:Y:S01]  /*6c30*/  F2FP.F16.E4M3.UNPACK_B R131, R160 ;  /* 0x000000a0ff83723e */ /* 0x000fe200020006ff */
[----:B------:R-:W-:Y:S01]  /*6c40*/  HADD2.F32 R98, -RZ, R97.H1_H1 ;  /* 0x30000061ff627230 */ /* 0x000fe20000004100 */
[----:B------:R-:W-:Y:S01]  /*6c50*/  F2FP.SATFINITE.E4M3.F32.PACK_AB_MERGE_C R186, R11, R6, RZ ;  /* 0x000000060bba723e */ /* 0x000fe200048070ff */
[----:B------:R-:W-:Y:S01]  /*6c60*/  FFMA R10, R81, R91, R10 ;  /* 0x0000005b510a7223 */ /* 0x000fe2000000000a */
[----:B------:R-:W-:Y:S02]  /*6c70*/  HADD2.F32 R97, -RZ, R99.H0_H0 ;  /* 0x20000063ff617230 */ /* 0x000fe40000004100 */
[C---:B------:R-:W-:Y:S01]  /*6c80*/  FMUL R15, R78.reuse, R15 ;  /* 0x0000000f4e0f7220 */ /* 0x040fe20000400000 */
[----:B------:R-:W-:Y:S01]  /*6c90*/  F2FP.SATFINITE.E4M3.F32.PACK_AB_MERGE_C R185, R5, R4, R186 ;  /* 0x0000000405b9723e */ /* 0x000fe200048070ba */
[----:B------:R-:W-:Y:S02]  /*6ca0*/  HADD2.F32 R132, -RZ, R131.H1_H1 ;  /* 0x30000083ff847230 */ /* 0x000fe40000004100 */
[C---:B------:R-:W-:Y:S01]  /*6cb0*/  FMUL R14, R78.reuse, R18 ;  /* 0x000000124e0e7220 */ /* 0x040fe20000400000 */
[C---:B------:R-:W-:Y:S01]  /*6cc0*/  FFMA R15, R81.reuse, R94, R15 ;  /* 0x0000005e510f7223 */ /* 0x040fe2000000000f */
[C---:B------:R-:W-:Y:S01]  /*6cd0*/  FFMA R12, R81.reuse, R93, R12 ;  /* 0x0000005d510c7223 */ /* 0x040fe2000000000c */
[----:B------:R-:W-:Y:S01]  /*6ce0*/  FFMA R13, R81, R96, R13 ;  /* 0x00000060510d7223 */ /* 0x000fe2000000000d */
[----:B------:R-:W-:Y:S01]  /*6cf0*/  F2FP.F16.E4M3.UNPACK_B R133, R160.H1 ;  /* 0x000000a0ff85723e */ /* 0x000fe200030006ff */
[--C-:B------:R-:W-:Y:S01]  /*6d00*/  HADD2.F32 R99, -RZ, R101.reuse.H0_H0 ;  /* 0x20000065ff637230 */ /* 0x100fe20000004100 */
[----:B------:R-:W-:Y:S01]  /*6d10*/  F2FP.SATFINITE.E4M3.F32.PACK_AB_MERGE_C R186, R15, R10, RZ ;  /* 0x0000000a0fba723e */ /* 0x000fe200048070ff */
[----:B------:R-:W-:Y:S01]  /*6d20*/  FFMA R14, R81, R95, R14 ;  /* 0x0000005f510e7223 */ /* 0x000fe2000000000e */
[C---:B------:R-:W-:Y:S01]  /*6d30*/  FMUL R19, R78.reuse, R19 ;  /* 0x000000134e137220 */ /* 0x040fe20000400000 */
[----:B------:R-:W-:Y:S01]  /*6d40*/  HADD2.F32 R102, -RZ, R101.H1_H1 ;  /* 0x30000065ff667230 */ /* 0x000fe20000004100 */
[----:B------:R-:W-:Y:S01]  /*6d50*/  F2FP.SATFINITE.E4M3.F32.PACK_AB_MERGE_C R186, R9, R8, R186 ;  /* 0x0000000809ba723e */ /* 0x000fe200048070ba */
[----:B------:R-:W-:Y:S02]  /*6d60*/  HADD2.F32 R101, -RZ, R103.H0_H0 ;  /* 0x20000067ff657230 */ /* 0x000fe40000004100 */
[C---:B------:R-:W-:Y:S01]  /*6d70*/  FFMA R19, R81.reuse, R98, R19 ;  /* 0x0000006251137223 */ /* 0x040fe20000000013 */
[C---:B------:R-:W-:Y:S01]  /*6d80*/  FFMA R16, R81.reuse, R97, R16 ;  /* 0x0000006151107223 */ /* 0x040fe20000000010 */
[----:B------:R-:W-:Y:S01]  /*6d90*/  FFMA R17, R81, R100, R17 ;  /* 0x0000006451117223 */ /* 0x000fe20000000011 */
[C---:B------:R-:W-:Y:S01]  /*6da0*/  FMUL R18, R78.reuse, R22 ;  /* 0x000000164e127220 */ /* 0x040fe20000400000 */
[----:B------:R-:W-:Y:S01]  /*6db0*/  F2FP.F16.E4M3.UNPACK_B R135, R161 ;  /* 0x000000a1ff87723e */ /* 0x000fe200020006ff */
        /* <DEDUP_REMOVED lines=10> */
[----:B------:R1:W-:Y:S01]  /*6e60*/  STS.128 [R172+UR49+0x4400], R184 ;  /* 0x004400b8ac007988 */ /* 0x0003e20008000c31 */
[----:B------:R-:W-:Y:S01]  /*6e70*/  HADD2.F32 R136, -RZ, R135.H1_H1 ;  /* 0x30000087ff887230 */ /* 0x000fe20000004100 */
[----:B------:R-:W-:Y:S01]  /*6e80*/  F2FP.SATFINITE.E4M3.F32.PACK_AB_MERGE_C R196, R23, R18, RZ ;  /* 0x0000001217c4723e */ /* 0x000fe200048070ff */
[C---:B------:R-:W-:Y:S01]  /*6e90*/  FMUL R22, R78.reuse, R26 ;  /* 0x0000001a4e167220 */ /* 0x040fe20000400000 */
[C---:B------:R-:W-:Y:S01]  /*6ea0*/  FMUL R27, R78.reuse, R27 ;  /* 0x0000001b4e1b7220 */ /* 0x040fe20000400000 */
[--C-:B------:R-:W-:Y:S01]  /*6eb0*/  HADD2.F32 R107, -RZ, R109.reuse.H0_H0 ;  /* 0x2000006dff6b7230 */ /* 0x100fe20000004100 */
[----:B------:R-:W-:Y:S01]  /*6ec0*/  F2FP.SATFINITE.E4M3.F32.PACK_AB_MERGE_C R196, R17, R16, R196 ;  /* 0x0000001011c4723e */ /* 0x000fe200048070c4 */
[C---:B------:R-:W-:Y:S01]  /*6ed0*/  FFMA R22, R81.reuse, R103, R22 ;  /* 0x0000006751167223 */ /* 0x040fe20000000016 */
[C---:B------:R-:W-:Y:S01]  /*6ee0*/  FFMA R27, R81.reuse, R106, R27 ;  /* 0x0000006a511b7223 */ /* 0x040fe2000000001b */
[C---:B------:R-:W-:Y:S01]  /*6ef0*/  FFMA R24, R81.reuse, R105, R24 ;  /* 0x0000006951187223 */ /* 0x040fe20000000018 */
[----:B------:R-:W-:Y:S01]  /*6f00*/  F2FP.F16.E4M3.UNPACK_B R137, R161.H1 ;  /* 0x000000a1ff89723e */ /* 0x000fe200030006ff */
[----:B------:R-:W-:Y:S02]  /*6f10*/  HADD2.F32 R110, -RZ, R109.H1_H1 ;  /* 0x3000006dff6e7230 */ /* 0x000fe40000004100 */
[----:B------:R-:W-:Y:S01]  /*6f20*/  FFMA R25, R81, R108, R25 ;  /* 0x0000006c51197223 */ /* 0x000fe20000000019 */
[----:B------:R-:W-:Y:S01]  /*6f30*/  F2FP.SATFINITE.E4M3.F32.PACK_AB_MERGE_C R197, R27, R22, RZ ;  /* 0x000000161bc5723e */ /* 0x000fe200048070ff */
[----:B------:R-:W-:Y:S02]  /*6f40*/  HADD2.F32 R109, -RZ, R111.H0_H0 ;  /* 0x2000006fff6d7230 */ /* 0x000fe40000004100 */
[C---:B------:R-:W-:Y:S01]  /*6f50*/  FMUL R26, R78.reuse, R30 ;  /* 0x0000001e4e1a7220 */ /* 0x040fe20000400000 */
[C---:B------:R-:W-:Y:S01]  /*6f60*/  FMUL R31, R78.reuse, R31 ;  /* 0x0000001f4e1f7220 */ /* 0x040fe20000400000 */
[--C-:B------:R-:W-:Y:S01]  /*6f70*/  HADD2.F32 R111, -RZ, R113.reuse.H0_H0 ;  /* 0x20000071ff6f7230 */ /* 0x100fe20000004100 */
[----:B------:R-:W-:Y:S01]  /*6f80*/  F2FP.SATFINITE.E4M3.F32.PACK_AB_MERGE_C R197, R21, R20, R197 ;  /* 0x0000001415c5723e */ /* 0x000fe200048070c5 */
[C---:B------:R-:W-:Y:S01]  /*6f90*/  FFMA R26, R81.reuse, R107, R26 ;  /* 0x0000006b511a7223 */ /* 0x040fe2000000001a */
[C---:B------:R-:W-:Y:S01]  /*6fa0*/  FFMA R31, R81.reuse, R110, R31 ;  /* 0x0000006e511f7223 */ /* 0x040fe2000000001f */
[C---:B------:R-:W-:Y:S01]  /*6fb0*/  FFMA R28, R81.reuse, R109, R28 ;  /* 0x0000006d511c7223 */ /* 0x040fe2000000001c */
[----:B------:R-:W-:Y:S01]  /*6fc0*/  F2FP.F16.E4M3.UNPACK_B R139, R162 ;  /* 0x000000a2ff8b723e */ /* 0x000fe200020006ff */
[----:B------:R-:W-:Y:S02]  /*6fd0*/  HADD2.F32 R114, -RZ, R113.H1_H1 ;  /* 0x30000071ff727230 */ /* 0x000fe40000004100 */
[----:B------:R-:W-:Y:S01]  /*6fe0*/  FFMA R29, R81, R112, R29 ;  /* 0x00000070511d7223 */ /* 0x000fe2000000001d */
[----:B------:R-:W-:Y:S01]  /*6ff0*/  F2FP.SATFINITE.E4M3.F32.PACK_AB_MERGE_C R198, R31, R26, RZ ;  /* 0x0000001a1fc6723e */ /* 0x000fe200048070ff */
[----:B------:R-:W-:Y:S02]  /*7000*/  HADD2.F32 R113, -RZ, R115.H0_H0 ;  /* 0x20000073ff717230 */ /* 0x000fe40000004100 */
[C---:B------:R-:W-:Y:S01]  /*7010*/  FMUL R30, R78.reuse, R34 ;  /* 0x000000224e1e7220 */ /* 0x040fe20000400000 */
[----:B------:R-:W-:Y:S01]  /*7020*/  HADD2.F32 R140, -RZ, R139.H1_H1 ;  /* 0x3000008bff8c7230 */ /* 0x000fe20000004100 */
[----:B------:R-:W-:Y:S01]  /*7030*/  F2FP.SATFINITE.E4M3.F32.PACK_AB_MERGE_C R198, R25, R24, R198 ;  /* 0x0000001819c6723e */ /* 0x000fe200048070c6 */
[C---:B------:R-:W-:Y:S01]  /*7040*/  FMUL R35, R78.reuse, R35 ;  /* 0x000000234e237220 */ /* 0x040fe20000400000 */
[--C-:B------:R-:W-:Y:S02]  /*7050*/  HADD2.F32 R115, -RZ, R117.reuse.H0_H0 ;  /* 0x20000075ff737230 */ /* 0x100fe40000004100 */
[C---:B------:R-:W-:Y:S01]  /*7060*/  FFMA R30, R81.reuse, R111, R30 ;  /* 0x0000006f511e7223 */ /* 0x040fe2000000001e */
[----:B------:R-:W-:Y:S02]  /*7070*/  HADD2.F32 R118, -RZ, R117.H1_H1 ;  /* 0x30000075ff767230 */ /* 0x000fe40000004100 */
[C---:B------:R-:W-:Y:S01]  /*7080*/  FFMA R35, R81.reuse, R114, R35 ;  /* 0x0000007251237223 */ /* 0x040fe20000000023 */
[C---:B------:R-:W-:Y:S01]  /*7090*/  FFMA R32, R81.reuse, R113, R32 ;  /* 0x0000007151207223 */ /* 0x040fe20000000020 */
[----:B------:R-:W-:Y:S01]  /*70a0*/  F2FP.F16.E4M3.UNPACK_B R141, R162.H1 ;  /* 0x000000a2ff8d723e */ /* 0x000fe200030006ff */
[----:B------:R-:W-:Y:S01]  /*70b0*/  FFMA R33, R81, R116, R33 ;  /* 0x0000007451217223 */ /* 0x000fe20000000021 */
[----:B------:R-:W-:Y:S01]  /*70c0*/  HADD2.F32 R117, -RZ, R119.H0_H0 ;  /* 0x20000077ff757230 */ /* 0x000fe20000004100 */
        /* <DEDUP_REMOVED lines=9> */
[----:B------:R1:W-:Y:S01]  /*7160*/  STS.128 [R204+0x4010], R196 ;  /* 0x004010c4cc007388 */ /* 0x0003e20000000c00 */
[----:B------:R-:W-:Y:S01]  /*7170*/  FFMA R37, R81, R120, R37 ;  /* 0x0000007851257223 */ /* 0x000fe20000000025 */
[----:B------:R-:W-:Y:S01]  /*7180*/  F2FP.SATFINITE.E4M3.F32.PACK_AB_MERGE_C R200, R39, R34, RZ ;  /* 0x0000002227c8723e */ /* 0x000fe200048070ff */
[----:B------:R-:W-:Y:S02]  /*7190*/  HADD2.F32 R122, -RZ, R121.H1_H1 ;  /* 0x30000079ff7a7230 */ /* 0x000fe40000004100 */
[C---:B------:R-:W-:Y:S01]  /*71a0*/  FMUL R38, R78.reuse, R42 ;  /* 0x0000002a4e267220 */ /* 0x040fe20000400000 */
[----:B------:R-:W-:Y:S01]  /*71b0*/  HADD2.F32 R121, -RZ, R123.H0_H0 ;  /* 0x2000007bff797230 */ /* 0x000fe20000004100 */
[----:B------:R-:W-:Y:S01]  /*71c0*/  F2FP.SATFINITE.E4M3.F32.PACK_AB_MERGE_C R200, R33, R32, R200 ;  /* 0x0000002021c8723e */ /* 0x000fe200048070c8 */
[----:B------:R-:W-:Y:S02]  /*71d0*/  HADD2.F32 R144, -RZ, R143.H1_H1 ;  /* 0x3000008fff907230 */ /* 0x000fe40000004100 */
[C---:B------:R-:W-:Y:S01]  /*71e0*/  FFMA R38, R81.reuse, R119, R38 ;  /* 0x0000007751267223 */ /* 0x040fe20000000026 */
[C---:B------:R-:W-:Y:S01]  /*71f0*/  FMUL R43, R78.reuse, R43 ;  /* 0x0000002b4e2b7220 */ /* 0x040fe20000400000 */
[--C-:B------:R-:W-:Y:S02]  /*7200*/  HADD2.F32 R123, -RZ, R125.reuse.H0_H0 ;  /* 0x2000007dff7b7230 */ /* 0x100fe40000004100 */
[C---:B------:R-:W-:Y:S01]  /*7210*/  FMUL R42, R78.reuse, R46 ;  /* 0x0000002e4e2a7220 */ /* 0x040fe20000400000 */
[----:B------:R-:W-:Y:S02]  /*7220*/  HADD2.F32 R126, -RZ, R125.H1_H1 ;  /* 0x3000007dff7e7230 */ /* 0x000fe40000004100 */
[C---:B------:R-:W-:Y:S01]  /*7230*/  FFMA R43, R81.reuse, R122, R43 ;  /* 0x0000007a512b7223 */ /* 0x040fe2000000002b */
[----:B------:R-:W-:Y:S01]  /*7240*/  F2FP.F16.E4M3.UNPACK_B R145, R163.H1 ;  /* 0x000000a3ff91723e */ /* 0x000fe200030006ff */
[C---:B------:R-:W-:Y:S01]  /*7250*/  FFMA R40, R81.reuse, R121, R40 ;  /* 0x0000007951287223 */ /* 0x040fe20000000028 */
[----:B------:R-:W-:Y:S01]  /*7260*/  FFMA R41, R81, R124, R41 ;  /* 0x0000007c51297223 */ /* 0x000fe20000000029 */
[----:B------:R-:W-:Y:S01]  /*7270*/  ISETP.NE.AND P0, PT, R193, RZ, PT ;  /* 0x000000ffc100720c */ /* 0x000fe20003f05270 */
[----:B------:R-:W-:Y:S01]  /*7280*/  HADD2.F32 R125, -RZ, R127.H0_H0 ;  /* 0x2000007fff7d7230 */ /* 0x000fe20000004100 */
[----:B------:R-:W-:Y:S01]  /*7290*/  F2FP.SATFINITE.E4M3.F32.PACK_AB_MERGE_C R201, R43, R38, RZ ;  /* 0x000000262bc9723e */ /* 0x000fe200048070ff */
[----:B------:R-:W-:Y:S01]  /*72a0*/  FFMA R42, R81, R123, R42 ;  /* 0x0000007b512a7223 */ /* 0x000fe2000000002a */
[C---:B------:R-:W-:Y:S01]  /*72b0*/  FMUL R47, R78.reuse, R47 ;  /* 0x0000002f4e2f7220 */ /* 0x040fe20000400000 */
[--C-:B------:R-:W-:Y:S01]  /*72c0*/  HADD2.F32 R127, -RZ, R129.reuse.H0_H0 ;  /* 0x20000081ff7f7230 */ /* 0x100fe20000004100 */
[----:B------:R-:W-:Y:S01]  /*72d0*/  F2FP.SATFINITE.E4M3.F32.PACK_AB_MERGE_C R201, R37, R36, R201 ;  /* 0x0000002425c9723e */ /* 0x000fe200048070c9 */
[----:B------:R-:W-:Y:S02]  /*72e0*/  HADD2.F32 R130, -RZ, R129.H1_H1 ;  /* 0x30000081ff827230 */ /* 0x000fe40000004100 */
[C---:B------:R-:W-:Y:S01]  /*72f0*/  FFMA R47, R81.reuse, R126, R47 ;  /* 0x0000007e512f7223 */ /* 0x040fe2000000002f */
[C---:B------:R-:W-:Y:S01]  /*7300*/  FFMA R44, R81.reuse, R125, R44 ;  /* 0x0000007d512c7223 */ /* 0x040fe2000000002c */
[C---:B------:R-:W-:Y:S01]  /*7310*/  FFMA R45, R81.reuse, R128, R45 ;  /* 0x00000080512d7223 */ /* 0x040fe2000000002d */
[----:B------:R-:W-:Y:S02]  /*7320*/  HADD2.F32 R129, -RZ, R131.H0_H0 ;  /* 0x20000083ff817230 */ /* 0x000fe40000004100 */
[C---:B------:R-:W-:Y:S01]  /*7330*/  FMUL R46, R78.reuse, R50 ;  /* 0x000000324e2e7220 */ /* 0x040fe20000400000 */
[C---:B------:R-:W-:Y:S01]  /*7340*/  FMUL R51, R78.reuse, R51 ;  /* 0x000000334e337220 */ /* 0x040fe20000400000 */
[--C-:B------:R-:W-:Y:S02]  /*7350*/  HADD2.F32 R131, -RZ, R133.reuse.H0_H0 ;  /* 0x20000085ff837230 */ /* 0x100fe40000004100 */
[C---:B------:R-:W-:Y:S01]  /*7360*/  FMUL R50, R78.reuse, R54 ;  /* 0x000000364e327220 */ /* 0x040fe20000400000 */
[C---:B------:R-:W-:Y:S01]  /*7370*/  FFMA R46, R81.reuse, R127, R46 ;  /* 0x0000007f512e7223 */ /* 0x040fe2000000002e */
[----:B------:R-:W-:Y:S02]  /*7380*/  HADD2.F32 R134, -RZ, R133.H1_H1 ;  /* 0x30000085ff867230 */ /* 0x000fe40000004100 */
[C---:B------:R-:W-:Y:S01]  /*7390*/  FFMA R51, R81.reuse, R130, R51 ;  /* 0x0000008251337223 */ /* 0x040fe20000000033 */
[----:B------:R-:W-:Y:S02]  /*73a0*/  HADD2.F32 R133, -RZ, R135.H0_H0 ;  /* 0x20000087ff857230 */ /* 0x000fe40000004100 */
[C---:B------:R-:W-:Y:S01]  /*73b0*/  FMUL R55, R78.reuse, R55 ;  /* 0x000000374e377220 */ /* 0x040fe20000400000 */
[C---:B------:R-:W-:Y:S01]  /*73c0*/  FFMA R48, R81.reuse, R129, R48 ;  /* 0x0000008151307223 */ /* 0x040fe20000000030 */
[C---:B------:R-:W-:Y:S01]  /*73d0*/  FFMA R49, R81.reuse, R132, R49 ;  /* 0x0000008451317223 */ /* 0x040fe20000000031 */
[--C-:B------:R-:W-:Y:S02]  /*73e0*/  HADD2.F32 R135, -RZ, R137.reuse.H0_H0 ;  /* 0x20000089ff877230 */ /* 0x100fe40000004100 */
[C---:B------:R-:W-:Y:S01]  /*73f0*/  FFMA R50, R81.reuse, R131, R50 ;  /* 0x0000008351327223 */ /* 0x040fe20000000032 */
[----:B------:R-:W-:Y:S02]  /*7400*/  HADD2.F32 R138, -RZ, R137.H1_H1 ;  /* 0x30000089ff8a7230 */ /* 0x000fe40000004100 */
[C---:B------:R-:W-:Y:S01]  /*7410*/  FMUL R54, R78.reuse, R58 ;  /* 0x0000003a4e367220 */ /* 0x040fe20000400000 */
[----:B------:R-:W-:Y:S02]  /*7420*/  HADD2.F32 R137, -RZ, R139.H0_H0 ;  /* 0x2000008bff897230 */ /* 0x000fe40000004100 */
[C---:B------:R-:W-:Y:S01]  /*7430*/  FFMA R55, R81.reuse, R134, R55 ;  /* 0x0000008651377223 */ /* 0x040fe20000000037 */
        /* <DEDUP_REMOVED lines=16> */
[----:B------:R-:W-:Y:S01]  /*7540*/  FFMA R63, R81, R142, R63 ;  /* 0x0000008e513f7223 */ /* 0x000fe2000000003f */
[----:B------:R-:W-:Y:S01]  /*7550*/  FMUL R67, R78, R67 ;  /* 0x000000434e437220 */ /* 0x000fe20000400000 */
[----:B------:R-:W-:Y:S01]  /*7560*/  F2FP.SATFINITE.E4M3.F32.PACK_AB_MERGE_C R202, R47, R42, RZ ;  /* 0x0000002a2fca723e */ /* 0x000fe200048070ff */
[----:B------:R-:W-:Y:S01]  /*7570*/  FFMA R60, R81, R141, R60 ;  /* 0x0000008d513c7223 */ /* 0x000fe2000000003c */
[----:B------:R-:W-:Y:S01]  /*7580*/  F2FP.SATFINITE.E4M3.F32.PACK_AB_MERGE_C R203, R51, R46, RZ ;  /* 0x0000002e33cb723e */ /* 0x000fe200048070ff */
[C---:B------:R-:W-:Y:S01]  /*7590*/  FFMA R61, R81.reuse, R144, R61 ;  /* 0x00000090513d7223 */ /* 0x040fe2000000003d */
[C---:B------:R-:W-:Y:S01]  /*75a0*/  FFMA R62, R81.reuse, R143, R62 ;  /* 0x0000008f513e7223 */ /* 0x040fe2000000003e */
[----:B------:R-:W-:Y:S01]  /*75b0*/  FFMA R67, R81, R146, R67 ;  /* 0x0000009251437223 */ /* 0x000fe20000000043 */
[----:B------:R-:W-:Y:S02]  /*75c0*/  F2FP.SATFINITE.E4M3.F32.PACK_AB_MERGE_C R202, R41, R40, R202 ;  /* 0x0000002829ca723e */ /* 0x000fe400048070ca */
[----:B------:R-:W-:Y:S02]  /*75d0*/  F2FP.SATFINITE.E4M3.F32.PACK_AB_MERGE_C R203, R45, R44, R203 ;  /* 0x0000002c2dcb723e */ /* 0x000fe400048070cb */
[----:B------:R-:W-:Y:S02]  /*75e0*/  F2FP.SATFINITE.E4M3.F32.PACK_AB_MERGE_C R212, R55, R50, RZ ;  /* 0x0000003237d4723e */ /* 0x000fe400048070ff */
[----:B------:R-:W-:Y:S01]  /*75f0*/  F2FP.SATFINITE.E4M3.F32.PACK_AB_MERGE_C R213, R59, R54, RZ ;  /* 0x000000363bd5723e */ /* 0x000fe200048070ff */
[----:B------:R1:W-:Y:S01]  /*7600*/  STS.128 [R206+0x4020], R200 ;  /* 0x004020c8ce007388 */ /* 0x0003e20000000c00 */
[----:B------:R-:W-:Y:S02]  /*7610*/  F2FP.SATFINITE.E4M3.F32.PACK_AB_MERGE_C R214, R63, R58, RZ ;  /* 0x0000003a3fd6723e */ /* 0x000fe400048070ff */
[----:B------:R-:W-:Y:S02]  /*7620*/  F2FP.SATFINITE.E4M3.F32.PACK_AB_MERGE_C R215, R67, R62, RZ ;  /* 0x0000003e43d7723e */ /* 0x000fe400048070ff */
[----:B------:R-:W-:Y:S02]  /*7630*/  F2FP.SATFINITE.E4M3.F32.PACK_AB_MERGE_C R212, R49, R48, R212 ;  /* 0x0000003031d4723e */ /* 0x000fe400048070d4 */
[----:B------:R-:W-:Y:S02]  /*7640*/  F2FP.SATFINITE.E4M3.F32.PACK_AB_MERGE_C R213, R53, R52, R213 ;  /* 0x0000003435d5723e */ /* 0x000fe400048070d5 */
[----:B------:R-:W-:Y:S02]  /*7650*/  F2FP.SATFINITE.E4M3.F32.PACK_AB_MERGE_C R214, R57, R56, R214 ;  /* 0x0000003839d6723e */ /* 0x000fe400048070d6 */
[----:B------:R-:W-:Y:S02]  /*7660*/  F2FP.SATFINITE.E4M3.F32.PACK_AB_MERGE_C R215, R61, R60, R215 ;  /* 0x0000003c3dd7723e */ /* 0x000fe400048070d7 */
[----:B------:R-:W-:Y:S02]  /*7670*/  LEA R210, R181, UR49, 0x3 ;  /* 0x00000031b5d27c11 */ /* 0x000fe4000f8e18ff */
[----:B------:R-:W-:Y:S01]  /*7680*/  @P6 SHF.L.U32 R221, R180, 0x1f, RZ ;  /* 0x0000001fb4dd6819 */ /* 0x000fe200000006ff */
[----:B------:R1:W-:Y:S01]  /*7690*/  STS.128 [R205+0x4010], R212 ;  /* 0x004010d4cd007388 */ /* 0x0003e20000000c00 */
[----:B------:R-:W-:Y:S01]  /*76a0*/  @!PT LDS RZ, [RZ] ;  /* 0x00000000fffff984 */ /* 0x000fe20000000800 */
[----:B------:R-:W-:Y:S01]  /*76b0*/  @!PT LDS RZ, [RZ] ;  /* 0x00000000fffff984 */ /* 0x000fe20000000800 */
[----:B------:R-:W-:Y:S01]  /*76c0*/  @!PT LDS RZ, [RZ] ;  /* 0x00000000fffff984 */ /* 0x000fe20000000800 */
[----:B------:R-:W-:Y:S01]  /*76d0*/  @!PT LDS RZ, [RZ] ;  /* 0x00000000fffff984 */ /* 0x000fe20000000800 */
[----:B------:R2:W-:Y:S07]  /*76e0*/  MEMBAR.ALL.CTA ;  /* 0x0000000000007992 */ /* 0x0005ee0000008000 */
[----:B--2---:R-:W2:Y:S02]  /*76f0*/  FENCE.VIEW.ASYNC.S ;  /* 0x00000000000073c6 */ /* 0x004ea40000000000 */
[----:B--2---:R-:W-:Y:S06]  /*7700*/  BAR.SYNC.DEFER_BLOCKING 0x1, 0x80 ;  /* 0x0042000000007b1d */ /* 0x004fec0000010000 */
[----:B------:R-:W-:Y:S05]  /*7710*/  @P0 BRA `(.L_x_117) ;  /* 0x0000000000280947 */ /* 0x000fea0003800000 */
[----:B------:R-:W-:Y:S02]  /*7720*/  UIADD3 UR4, UPT, UPT, UR49, 0x4400, URZ ;  /* 0x0000440031047890 */ /* 0x000fe4000fffe0ff */
[----:B------:R-:W-:Y:S01]  /*7730*/  UIADD3 UR6, UP0, UPT, UR52, 0x680, URZ ;  /* 0x0000068034067890 */ /* 0x000fe2000ff1e0ff */
[----:B------:R-:W-:Y:S03]  /*7740*/  UMOV UR43, UR36 ;  /* 0x00000024002b7c82 */ /* 0x000fe60008000000 */
[----:B------:R-:W-:Y:S01]  /*7750*/  MOV R192, UR4 ;  /* 0x0000000400c07c02 */ /* 0x000fe20008000f00 */
[----:B------:R-:W-:Y:S03]  /*7760*/  UIADD3.X UR7, UPT, UPT, URZ, UR53, URZ, UP0, !UPT ;  /* 0x00000035ff077290 */ /* 0x000fe600087fe4ff */
[----:B------:R-:W-:Y:S11]  /*7770*/  R2UR UR40, R192 ;  /* 0x00000000c02872ca */ /* 0x000ff600000e0000 */
[----:B------:R-:W-:Y:S02]  /*7780*/  @!UPT UIADD3 URZ, UPT, UPT, URZ, URZ, URZ ;  /* 0x000000fffffff290 */ /* 0x000fe4000fffe0ff */
[----:B------:R2:W-:Y:S01]  /*7790*/  UTMASTG.3D [UR40], [UR6] ;  /* 0x00000028060073b5 */ /* 0x0005e20008010000 */
[----:B------:R0:W-:Y:S01]  /*77a0*/  UTMACMDFLUSH ;  /* 0x00000000000079b7 */ /* 0x0001e20000000000 */
[----:B--2---:R-:W-:Y:S04]  /*77b0*/  DEPBAR.LE SB0, 0x1 ;  /* 0x000080400000791a */ /* 0x004fe80000000000 */
.L_x_117:
[----:B------:R-:W-:Y:S05]  /*77c0*/  BSYNC.RECONVERGENT B0 ;  /* 0x0000000000007941 */ /* 0x000fea0003800200 */
.L_x_116:
[----:B------:R-:W-:Y:S06]  /*77d0*/  BAR.SYNC.DEFER_BLOCKING 0x1, 0x80 ;  /* 0x0042000000007b1d */ /* 0x000fec0000010000 */
[----:B------:R-:W2:Y:S01]  /*77e0*/  @P6 SYNCS.PHASECHK.TRANS64.TRYWAIT P0, [R210+URZ+0x180], R221 ;  /* 0x000180ddd20065a7 */ /* 0x000ea200080011ff */
[----:B------:R-:W-:Y:S01]  /*77f0*/  BSSY B1, `(.L_x_118) ;  /* 0x0000023000017945 */ /* 0x000fe20003800000 */
[----:B--2---:R-:W-:Y:S03]  /*7800*/  @P6 SEL R208, RZ, 0x1, !P0 ;  /* 0x00000001ffd06807 */ /* 0x004fe60004000000 */
[----:B------:R-:W-:Y:S05]  /*7810*/  @!P6 BRA `(.L_x_119) ;  /* 0x000000000080e947 */ /* 0x000fea0003800000 */
[----:B------:R-:W-:Y:S01]  /*7820*/  ISETP.NE.AND P1, PT, R209, RZ, PT ;  /* 0x000000ffd100720c */ /* 0x000fe20003f25270 */
[----:B------:R-:W-:Y:S01]  /*7830*/  BSSY B0, `(.L_x_120) ;  /* 0x000000a000007945 */ /* 0x000fe20003800000 */
[----:B------:R-:W-:Y:S11]  /*7840*/  ISETP.NE.AND P0, PT, R208, RZ, PT ;  /* 0x000000ffd000720c */ /* 0x000ff60003f05270 */
[----:B------:R-:W-:Y:S04]  /*7850*/  @P1 IMAD R0, R181, 0x2000, R190 ;  /* 0x00002000b5001824 */ /* 0x000fe800078e02be */
[C---:B------:R-:W-:Y:S01]  /*7860*/  @P1 IMAD.IADD R2, R0.reuse, 0x1, R211 ;  /* 0x0000000100021824 */ /* 0x040fe200078e02d3 */
[----:B------:R-:W-:Y:S03]  /*7870*/  @P1 IADD3 R219, PT, PT, R0, R219, RZ ;  /* 0x000000db00db1210 */ /* 0x000fe60007ffe0ff */
[----:B------:R-:W-:Y:S01]  /*7880*/  @P1 IMAD.IADD R217, R217, 0x1, R2 ;  /* 0x00000001d9d91824 */ /* 0x000fe200078e0202 */
[----:B------:R-:W-:Y:S06]  /*7890*/  @P0 BRA `(.L_x_121) ;  /* 0x00000000000c0947 */ /* 0x000fec0003800000 */
[----:B------:R-:W-:Y:S04]  /*78a0*/  SHF.L.U32 R3, R180, 0x1f, RZ ;  /* 0x0000001fb4037819 */ /* 0x000fe800000006ff */
[----:B------:R-:W2:Y:S02]  /*78b0*/  SYNCS.PHASECHK.TRANS64.TRYWAIT P0, [R210+URZ+0x180], R3 ;  /* 0x00018003d20075a7 */ /* 0x000ea400080011ff */
[----:B--2---:R-:W-:Y:S05]  /*78c0*/  @!P0 BRA `(.L_x_122) ;  /* 0x0000002400988947 */ /* 0x004fea0003800000 */
.L_x_121:
[----:B------:R-:W-:Y:S05]  /*78d0*/  BSYNC B0 ;  /* 0x0000000000007941 */ /* 0x000fea0003800000 */
.L_x_120:
[----:B------:R-:W-:Y:S01]  /*78e0*/  ISETP.NE.AND P0, PT, R209, RZ, PT ;  /* 0x000000ffd100720c */ /* 0x000fe20003f05270 */
[----:B--2---:R-:W-:Y:S02]  /*78f0*/  VIADD R210, R210, 0x190 ;  /* 0x00000190d2d27836 */ /* 0x004fe40000000000 */
[----:B------:R-:W-:Y:S02]  /*7900*/  IMAD.U32 R3, RZ, RZ, UR37 ;  /* 0x00000025ff037e24 */ /* 0x000fe4000f8e00ff */
[----:B------:R-:W-:Y:S03]  /*7910*/  VIADD R181, R181, 0x1 ;  /* 0x00000001b5b57836 */ /* 0x000fe60000000000 */
[----:B------:R-:W-:Y:S05]  /*7920*/  PRMT R3, R3, 0x654, R210 ;  /* 0x0000065403037816 */ /* 0x000fea00000000d2 */
[----:B------:R2:W3:Y:S04]  /*7930*/  @P0 LDS.128 R148, [R0] ;  /* 0x0000000000940984 */ /* 0x0004e80000000c00 */
[----:B------:R2:W4:Y:S04]  /*7940*/  @P0 LDS.128 R152, [R2+0x10] ;  /* 0x0000100002980984 */ /* 0x0005280000000c00 */
        /* <DEDUP_REMOVED lines=9> */
[----:B------:R-:W-:Y:S01]  /*79e0*/  SEL R181, R181, RZ, P0 ;  /* 0x000000ffb5b57207 */ /* 0x000fe20000000000 */
[----:B-----5:R5:W-:Y:S02]  /*79f0*/  SYNCS.ARRIVE.TRANS64.RED.A1T0 RZ, [R3+URZ], RZ ;  /* 0x000000ff03ff79a7 */ /* 0x020be400081004ff */
[----:B-----5:R-:W-:Y:S04]  /*7a00*/  SEL R3, RZ, 0x1, P0 ;  /* 0x00000001ff037807 */ /* 0x020fe80000000000 */
[----:B--234-:R-:W-:Y:S02]  /*7a10*/  LOP3.LUT R180, R180, R3, RZ, 0x3c, !PT ;  /* 0x00000003b4b47212 */ /* 0x01cfe400078e3cff */
.L_x_119:
[----:B------:R-:W-:Y:S05]  /*7a20*/  BSYNC B1 ;  /* 0x0000000000017941 */ /* 0x000fea0003800000 */
.L_x_118:
[----:B------:R-:W-:Y:S05]  /*7a30*/  VIADD R0, R80, 0x40 ;  /* 0x0000004050007836 */ /* 0x000fea0000000000 */
[----:B------:R-:W-:Y:S04]  /*7a40*/  SHF.R.U32.HI R0, RZ, 0x15, R0 ;  /* 0x00000015ff007819 */ /* 0x000fe80000011600 */
[----:B------:R-:W-:Y:S11]  /*7a50*/  LOP3.LUT P0, RZ, R0, 0x3, R173, 0x48, !PT ;  /* 0x0000000300ff7812 */ /* 0x000ff600078048ad */
[----:B------:R-:W-:Y:S02]  /*7a60*/  @!UPT UIADD3 URZ, UPT, UPT, URZ, URZ, URZ ;  /* 0x000000fffffff290 */ /* 0x000fe4000fffe0ff */
[----:B------:R-:W-:Y:S05]  /*7a70*/  @!P0 BRA `(.L_x_123) ;  /* 0x0000000000408947 */ /* 0x000fea0003800000 */
[----:B------:R-:W2:Y:S01]  /*7a80*/  LDCU.64 UR8, c[0x4][0x70] ;  /* 0x01000e00ff0877ac */ /* 0x000ea20008000a00 */
[----:B------:R-:W-:Y:S01]  /*7a90*/  MOV R3, 0x0 ;  /* 0x0000000000037802 */ /* 0x000fe20000000f00 */
[----:B------:R-:W-:Y:S02]  /*7aa0*/  HFMA2 R12, -RZ, RZ, 0, 5.9604644775390625e-08 ;  /* 0x00000001ff0c7431 */ /* 0x000fe400000001ff */
[----:B------:R-:W-:Y:S02]  /*7ab0*/  IMAD.MOV.U32 R8, RZ, RZ, 0x192 ;  /* 0x00000192ff087424 */ /* 0x000fe400078e00ff */
[----:B------:R-:W-:Y:S01]  /*7ac0*/  IMAD.MOV.U32 R13, RZ, RZ, RZ ;  /* 0x000000ffff0d7224 */ /* 0x000fe200078e00ff */
[----:B------:R-:W3:Y:S01]  /*7ad0*/  LDCU.64 UR6, c[0x4][0x78] ;  /* 0x01000f00ff0677ac */ /* 0x000ee20008000a00 */
[----:B------:R-:W4:Y:S01]  /*7ae0*/  LDC.64 R2, c[0x4][R3] ;  /* 0x0100000003027b82 */ /* 0x000f220000000a00 */
[----:B------:R-:W5:Y:S01]  /*7af0*/  LDCU.64 UR4, c[0x4][0x10] ;  /* 0x01000200ff0477ac */ /* 0x000f620008000a00 */
[----:B--2---:R-:W-:Y:S01]  /*7b00*/  MOV R5, UR9 ;  /* 0x0000000900057c02 */ /* 0x004fe20008000f00 */
[----:B------:R-:W-:Y:S01]  /*7b10*/  IMAD.U32 R4, RZ, RZ, UR8 ;  /* 0x00000008ff047e24 */ /* 0x000fe2000f8e00ff */
[----:B---3--:R-:W-:Y:S01]  /*7b20*/  MOV R7, UR7 ;  /* 0x0000000700077c02 */ /* 0x008fe20008000f00 */
[----:B------:R-:W-:Y:S01]  /*7b30*/  IMAD.U32 R6, RZ, RZ, UR6 ;  /* 0x00000006ff067e24 */ /* 0x000fe2000f8e00ff */
[----:B-----5:R-:W-:Y:S01]  /*7b40*/  MOV R11, UR5 ;  /* 0x00000005000b7c02 */ /* 0x020fe20008000f00 */
[----:B------:R-:W-:Y:S02]  /*7b50*/  IMAD.U32 R10, RZ, RZ, UR4 ;  /* 0x00000004ff0a7e24 */ /* 0x000fe4000f8e00ff */
[----:B------:R-:W-:Y:S07]  /*7b60*/  LEPC R20, `(.L_x_123) ;  /* 0x000000001014794e */ /* 0x000fee0000000000 */
[----:B-1--4-:R-:W-:Y:S05]  /*7b70*/  CALL.ABS.NOINC R2 ;  /* 0x0000000002007343 */ /* 0x012fea0003c00000 */
.L_x_123:
[----:B------:R-:W-:Y:S01]  /*7b80*/  ISETP.NE.AND P0, PT, R193, RZ, PT ;  /* 0x000000ffc100720c */ /* 0x000fe20003f05270 */
[----:B------:R-:W-:Y:S05]  /*7b90*/  WARPSYNC.ALL ;  /* 0x0000000000007948 */ /* 0x000fea0003800000 */
[----:B------:R-:W-:Y:S01]  /*7ba0*/  R2UR UR4, R80 ;  /* 0x00000000500472ca */ /* 0x000fe200000e0000 */
[----:B------:R-:W-:Y:S01]  /*7bb0*/  BSSY.RECONVERGENT B0, `(.L_x_124) ;  /* 0x000011d000007945 */ /* 0x000fe20003800200 */
[----:B------:R-:W-:Y:S02]  /*7bc0*/  F2FP.F16.E4M3.UNPACK_B R11, R149 ;  /* 0x00000095ff0b723e */ /* 0x000fe400020006ff */
[----:B------:R-:W-:Y:S02]  /*7bd0*/  F2FP.F16.E4M3.UNPACK_B R10, R150 ;  /* 0x00000096ff0a723e */ /* 0x000fe400020006ff */
[----:B------:R-:W-:Y:S01]  /*7be0*/  F2FP.F16.E4M3.UNPACK_B R9, R151 ;  /* 0x00000097ff09723e */ /* 0x000fe200020006ff */
[--C-:B------:R-:W-:Y:S01]  /*7bf0*/  HADD2.F32 R83, -RZ, R11.reuse.H0_H0 ;  /* 0x2000000bff537230 */ /* 0x100fe20000004100 */
[----:B------:R-:W-:Y:S01]  /*7c00*/  F2FP.F16.E4M3.UNPACK_B R8, R152 ;  /* 0x00000098ff08723e */ /* 0x000fe200020006ff */
[----:B------:R-:W-:Y:S01]  /*7c10*/  HADD2.F32 R84, -RZ, R11.H1_H1 ;  /* 0x3000000bff547230 */ /* 0x000fe20000004100 */
[----:B------:R-:W-:Y:S01]  /*7c20*/  F2FP.F16.E4M3.UNPACK_B R7, R153 ;  /* 0x00000099ff07723e */ /* 0x000fe200020006ff */
[--C-:B------:R-:W-:Y:S01]  /*7c30*/  HADD2.F32 R87, -RZ, R10.reuse.H0_H0 ;  /* 0x2000000aff577230 */ /* 0x100fe20000004100 */
[----:B------:R-:W-:Y:S01]  /*7c40*/  F2FP.F16.E4M3.UNPACK_B R6, R154 ;  /* 0x0000009aff06723e */ /* 0x000fe200020006ff */
[----:B------:R-:W-:Y:S01]  /*7c50*/  HADD2.F32 R88, -RZ, R10.H1_H1 ;  /* 0x3000000aff587230 */ /* 0x000fe20000004100 */
[----:B------:R-:W-:Y:S01]  /*7c60*/  F2FP.F16.E4M3.UNPACK_B R5, R155 ;  /* 0x0000009bff05723e */ /* 0x000fe200020006ff */
[--C-:B------:R-:W-:Y:S01]  /*7c70*/  HADD2.F32 R91, -RZ, R9.reuse.H0_H0 ;  /* 0x20000009ff5b7230 */ /* 0x100fe20000004100 */
[----:B-1----:R-:W-:Y:S01]  /*7c80*/  F2FP.F16.E4M3.UNPACK_B R4, R156 ;  /* 0x0000009cff04723e */ /* 0x002fe200020006ff */
[----:B------:R-:W-:Y:S01]  /*7c90*/  HADD2.F32 R92, -RZ, R9.H1_H1 ;  /* 0x30000009ff5c7230 */ /* 0x000fe20000004100 */
[-C--:B------:R-:W-:Y:S01]  /*7ca0*/  F2FP.F16.E4M3.UNPACK_B R2, R148.reuse ;  /* 0x00000094ff02723e */ /* 0x080fe200020006ff */
[--C-:B------:R-:W-:Y:S01]  /*7cb0*/  HADD2.F32 R95, -RZ, R8.reuse.H0_H0 ;  /* 0x20000008ff5f7230 */ /* 0x100fe20000004100 */
[----:B------:R-:W-:Y:S01]  /*7cc0*/  F2FP.F16.E4M3.UNPACK_B R148, R148.H1 ;  /* 0x00000094ff94723e */ /* 0x000fe200030006ff */
[----:B------:R-:W-:Y:S01]  /*7cd0*/  HADD2.F32 R97, -RZ, R8.H1_H1 ;  /* 0x30000008ff617230 */ /* 0x000fe20000004100 */
[----:B------:R-:W-:Y:S01]  /*7ce0*/  F2FP.F16.E4M3.UNPACK_B R149, R149.H1 ;  /* 0x00000095ff95723e */ /* 0x000fe200030006ff */
[--C-:B------:R-:W-:Y:S01]  /*7cf0*/  HADD2.F32 R98, -RZ, R7.reuse.H0_H0 ;  /* 0x20000007ff627230 */ /* 0x100fe20000004100 */
[----:B------:R-:W-:Y:S01]  /*7d00*/  F2FP.F16.E4M3.UNPACK_B R150, R150.H1 ;  /* 0x00000096ff96723e */ /* 0x000fe200030006ff */
[----:B------:R-:W-:Y:S01]  /*7d10*/  HADD2.F32 R101, -RZ, R7.H1_H1 ;  /* 0x30000007ff657230 */ /* 0x000fe20000004100 */
[----:B------:R-:W-:Y:S01]  /*7d20*/  F2FP.F16.E4M3.UNPACK_B R151, R151.H1 ;  /* 0x00000097ff97723e */ /* 0x000fe200030006ff */
[--C-:B------:R-:W-:Y:S01]  /*7d30*/  HADD2.F32 R102, -RZ, R6.reuse.H0_H0 ;  /* 0x20000006ff667230 */ /* 0x100fe20000004100 */
[----:B------:R-:W-:Y:S01]  /*7d40*/  F2FP.F16.E4M3.UNPACK_B R138, R163 ;  /* 0x000000a3ff8a723e */ /* 0x000fe200020006ff */
[----:B------:R-:W-:Y:S01]  /*7d50*/  HADD2.F32 R105, -RZ, R6.H1_H1 ;  /* 0x30000006ff697230 */ /* 0x000fe20000004100 */
[----:B------:R-:W-:Y:S01]  /*7d60*/  R2UR UR5, R207 ;  /* 0x00000000cf0572ca */ /* 0x000fe200000e0000 */
        /* <DEDUP_REMOVED lines=8> */
[----:B------:R-:W1:Y:S01]  /*7df0*/  LDTM.x64 R4, tmem[UR4+0x40] ;  /* 0x00004004000479ee */ /* 0x000e620008340000 */
[--C-:B------:R-:W-:Y:S01]  /*7e00*/  HADD2.F32 R0, -RZ, R2.reuse.H0_H0 ;  /* 0x20000002ff007230 */ /* 0x100fe20000004100 */
[----:B------:R-:W-:Y:S01]  /*7e10*/  NOP ;  /* 0x0000000000007918 */ /* 0x000fe20000000000 */
[----:B------:R-:W-:Y:S01]  /*7e20*/  HADD2.F32 R2, -RZ, R2.H1_H1 ;  /* 0x30000002ff027230 */ /* 0x000fe20000004100 */
[----:B------:R-:W-:Y:S01]  /*7e30*/  UIADD3 UR5, UPT, UPT, UR5, 0x1f0, URZ ;  /* 0x000001f005057890 */ /* 0x000fe2000fffe0ff */
[--C-:B------:R-:W-:Y:S01]  /*7e40*/  HADD2.F32 R86, -RZ, R149.reuse.H1_H1 ;  /* 0x30000095ff567230 */ /* 0x100fe20000004100 */
[----:B------:R-:W-:Y:S01]  /*7e50*/  F2FP.F16.E4M3.UNPACK_B R132, R161 ;  /* 0x000000a1ff84723e */ /* 0x000fe200020006ff */
[--C-:B------:R-:W-:Y:S01]  /*7e60*/  HADD2.F32 R114, -RZ, R116.reuse.H0_H0 ;  /* 0x20000074ff727230 */ /* 0x100fe20000004100 */
[----:B------:R-:W-:Y:S01]  /*7e70*/  UPRMT UR5, UR37, 0x654, UR5 ;  /* 0x0000065425057896 */ /* 0x000fe20008000005 */
[----:B------:R-:W-:Y:S01]  /*7e80*/  HADD2.F32 R117, -RZ, R116.H1_H1 ;  /* 0x30000074ff757230 */ /* 0x000fe20000004100 */
[----:B------:R-:W-:Y:S01]  /*7e90*/  F2FP.F16.E4M3.UNPACK_B R136, R162 ;  /* 0x000000a2ff88723e */ /* 0x000fe200020006ff */
[--C-:B------:R-:W-:Y:S01]  /*7ea0*/  HADD2.F32 R118, -RZ, R120.reuse.H0_H0 ;  /* 0x20000078ff767230 */ /* 0x100fe20000004100 */
[----:B------:R-:W-:Y:S01]  /*7eb0*/  F2FP.F16.E4M3.UNPACK_B R152, R152.H1 ;  /* 0x00000098ff98723e */ /* 0x000fe200030006ff */
[----:B------:R-:W-:Y:S01]  /*7ec0*/  HADD2.F32 R121, -RZ, R120.H1_H1 ;  /* 0x30000078ff797230 */ /* 0x000fe20000004100 */
[----:B------:R-:W-:Y:S01]  /*7ed0*/  F2FP.F16.E4M3.UNPACK_B R153, R153.H1 ;  /* 0x00000099ff99723e */ /* 0x000fe200030006ff */
[--C-:B------:R-:W-:Y:S01]  /*7ee0*/  HADD2.F32 R122, -RZ, R124.reuse.H0_H0 ;  /* 0x2000007cff7a7230 */ /* 0x100fe20000004100 */
[----:B------:R-:W-:Y:S01]  /*7ef0*/  F2FP.F16.E4M3.UNPACK_B R154, R154.H1 ;  /* 0x0000009aff9a723e */ /* 0x000fe200030006ff */
[----:B-1----:R-:W-:Y:S01]  /*7f00*/  SYNCS.ARRIVE.TRANS64.RED.A1T0 RZ, [UR5], RZ ;  /* 0x000000ffffff79a7 */ /* 0x002fe20008100405 */
[----:B------:R-:W-:Y:S01]  /*7f10*/  HADD2.F32 R125, -RZ, R124.H1_H1 ;  /* 0x3000007cff7d7230 */ /* 0x000fe20000004100 */
[----:B------:R-:W-:Y:S01]  /*7f20*/  F2FP.F16.E4M3.UNPACK_B R155, R155.H1 ;  /* 0x0000009bff9b723e */ /* 0x000fe200030006ff */
[--C-:B------:R-:W-:Y:S01]  /*7f30*/  HADD2.F32 R126, -RZ, R128.reuse.H0_H0 ;  /* 0x20000080ff7e7230 */ /* 0x100fe20000004100 */
[----:B------:R-:W-:Y:S01]  /*7f40*/  F2FP.F16.E4M3.UNPACK_B R156, R156.H1 ;  /* 0x0000009cff9c723e */ /* 0x000fe200030006ff */
[----:B------:R-:W-:Y:S01]  /*7f50*/  HADD2.F32 R129, -RZ, R128.H1_H1 ;  /* 0x30000080ff817230 */ /* 0x000fe20000004100 */
[----:B------:R-:W-:Y:S01]  /*7f60*/  F2FP.F16.E4M3.UNPACK_B R157, R157.H1 ;  /* 0x0000009dff9d723e */ /* 0x000fe200030006ff */
[C---:B------:R-:W-:Y:S01]  /*7f70*/  FMUL R4, R78.reuse, R4 ;  /* 0x000000044e047220 */ /* 0x040fe20000400000 */
[C---:B------:R-:W-:Y:S01]  /*7f80*/  FMUL R5, R78.reuse, R5 ;  /* 0x000000054e057220 */ /* 0x040fe20000400000 */
[----:B------:R-:W-:Y:S02]  /*7f90*/  HADD2.F32 R3, -RZ, R148.H0_H0 ;  /* 0x20000094ff037230 */ /* 0x000fe40000004100 */
        /* <DEDUP_REMOVED lines=9> */
[C---:B------:R-:W-:Y:S01]  /*8030*/  FMUL R2, R78.reuse, R21 ;  /* 0x000000154e027220 */ /* 0x040fe20000400000 */
[C---:B------:R-:W-:Y:S01]  /*8040*/  FMUL R21, R78.reuse, R28 ;  /* 0x0000001c4e157220 */ /* 0x040fe20000400000 */
[----:B------:R-:W-:Y:S02]  /*8050*/  HADD2.F32 R130, -RZ, R132.H0_H0 ;  /* 0x20000084ff827230 */ /* 0x000fe40000004100 */
[C---:B------:R-:W-:Y:S01]  /*8060*/  FMUL R6, R78.reuse, R6 ;  /* 0x000000064e067220 */ /* 0x040fe20000400000 */
[----:B------:R-:W-:Y:S02]  /*8070*/  HADD2.F32 R82, -RZ, R148.H1_H1 ;  /* 0x30000094ff527230 */ /* 0x000fe40000004100 */
[C---:B------:R-:W-:Y:S01]  /*8080*/  FMUL R7, R78.reuse, R7 ;  /* 0x000000074e077220 */ /* 0x040fe20000400000 */
[----:B------:R-:W-:Y:S02]  /*8090*/  HADD2.F32 R85, -RZ, R149.H0_H0 ;  /* 0x20000095ff557230 */ /* 0x000fe40000004100 */
[C---:B------:R-:W-:Y:S01]  /*80a0*/  FFMA R6, R81.reuse, R3, R6 ;  /* 0x0000000351067223 */ /* 0x040fe20000000006 */
[----:B------:R-:W-:Y:S02]  /*80b0*/  HADD2.F32 R133, -RZ, R132.H1_H1 ;  /* 0x30000084ff857230 */ /* 0x000fe40000004100 */
[C---:B------:R-:W-:Y:S01]  /*80c0*/  FFMA R7, R81.reuse, R82, R7 ;  /* 0x0000005251077223 */ /* 0x040fe20000000007 */
[C---:B------:R-:W-:Y:S01]  /*80d0*/  FFMA R8, R81.reuse, R83, R8 ;  /* 0x0000005351087223 */ /* 0x040fe20000000008 */
[C---:B------:R-:W-:Y:S01]  /*80e0*/  FFMA R9, R81.reuse, R84, R9 ;  /* 0x0000005451097223 */ /* 0x040fe20000000009 */
[--C-:B------:R-:W-:Y:S02]  /*80f0*/  HADD2.F32 R82, -RZ, R138.reuse.H0_H0 ;  /* 0x2000008aff527230 */ /* 0x100fe40000004100 */
[C---:B------:R-:W-:Y:S01]  /*8100*/  FMUL R10, R78.reuse, R10 ;  /* 0x0000000a4e0a7220 */ /* 0x040fe20000400000 */
[----:B------:R-:W-:Y:S02]  /*8110*/  HADD2.F32 R83, -RZ, R138.H1_H1 ;  /* 0x3000008aff537230 */ /* 0x000fe40000004100 */
[C---:B------:R-:W-:Y:S01]  /*8120*/  FMUL R11, R78.reuse, R11 ;  /* 0x0000000b4e0b7220 */ /* 0x040fe20000400000 */
[----:B------:R-:W-:Y:S02]  /*8130*/  HADD2.F32 R89, -RZ, R150.H0_H0 ;  /* 0x20000096ff597230 */ /* 0x000fe40000004100 */
[C---:B------:R-:W-:Y:S01]  /*8140*/  FFMA R10, R81.reuse, R85, R10 ;  /* 0x00000055510a7223 */ /* 0x040fe2000000000a */
[--C-:B------:R-:W-:Y:S02]  /*8150*/  HADD2.F32 R134, -RZ, R136.reuse.H0_H0 ;  /* 0x20000088ff867230 */ /* 0x100fe40000004100 */
[C---:B------:R-:W-:Y:S01]  /*8160*/  FFMA R11, R81.reuse, R86, R11 ;  /* 0x00000056510b7223 */ /* 0x040fe2000000000b */
[C---:B------:R-:W-:Y:S01]  /*8170*/  FFMA R12, R81.reuse, R87, R12 ;  /* 0x00000057510c7223 */ /* 0x040fe2000000000c */
[----:B------:R-:W-:Y:S01]  /*8180*/  FFMA R13, R81, R88, R13 ;  /* 0x00000058510d7223 */ /* 0x000fe2000000000d */
[----:B------:R-:W-:Y:S01]  /*8190*/  F2FP.SATFINITE.E4M3.F32.PACK_AB_MERGE_C R86, R7, R6, RZ ;  /* 0x000000060756723e */ /* 0x000fe200048070ff */
[C---:B------:R-:W-:Y:S01]  /*81a0*/  FMUL R7, R78.reuse, R24 ;  /* 0x000000184e077220 */ /* 0x040fe20000400000 */
[----:B------:R-:W-:Y:S01]  /*81b0*/  F2FP.SATFINITE.E4M3.F32.PACK_AB_MERGE_C R138, R11, R10, RZ ;  /* 0x0000000a0b8a723e */ /* 0x000fe200048070ff */
[C---:B------:R-:W-:Y:S01]  /*81c0*/  FMUL R10, R78.reuse, R25 ;  /* 0x000000194e0a7220 */ /* 0x040fe20000400000 */
[C---:B------:R-:W-:Y:S01]  /*81d0*/  FMUL R25, R78.reuse, R32 ;  /* 0x000000204e197220 */ /* 0x040fe20000400000 */
[----:B------:R-:W-:Y:S02]  /*81e0*/  HADD2.F32 R137, -RZ, R136.H1_H1 ;  /* 0x30000088ff897230 */ /* 0x000fe40000004100 */
[C---:B------:R-:W-:Y:S01]  /*81f0*/  FMUL R14, R78.reuse, R14 ;  /* 0x0000000e4e0e7220 */ /* 0x040fe20000400000 */
[----:B------:R-:W-:Y:S02]  /*8200*/  HADD2.F32 R90, -RZ, R150.H1_H1 ;  /* 0x30000096ff5a7230 */ /* 0x000fe40000004100 */
[C---:B------:R-:W-:Y:S01]  /*8210*/  FMUL R15, R78.reuse, R15 ;  /* 0x0000000f4e0f7220 */ /* 0x040fe20000400000 */
[--C-:B------:R-:W-:Y:S02]  /*8220*/  HADD2.F32 R93, -RZ, R151.reuse.H0_H0 ;  /* 0x20000097ff5d7230 */ /* 0x100fe40000004100 */
[C---:B------:R-:W-:Y:S01]  /*8230*/  FFMA R14, R81.reuse, R89, R14 ;  /* 0x00000059510e7223 */ /* 0x040fe2000000000e */
[----:B------:R-:W-:Y:S02]  /*8240*/  HADD2.F32 R94, -RZ, R151.H1_H1 ;  /* 0x30000097ff5e7230 */ /* 0x000fe40000004100 */
[C---:B------:R-:W-:Y:S01]  /*8250*/  FFMA R15, R81.reuse, R90, R15 ;  /* 0x0000005a510f7223 */ /* 0x040fe2000000000f */
[C---:B------:R-:W-:Y:S01]  /*8260*/  FFMA R16, R81.reuse, R91, R16 ;  /* 0x0000005b51107223 */ /* 0x040fe20000000010 */
[----:B------:R-:W-:Y:S01]  /*8270*/  FFMA R17, R81, R92, R17 ;  /* 0x0000005c51117223 */ /* 0x000fe20000000011 */
[C---:B------:R-:W-:Y:S01]  /*8280*/  FMUL R18, R78.reuse, R18 ;  /* 0x000000124e127220 */ /* 0x040fe20000400000 */
[C---:B------:R-:W-:Y:S01]  /*8290*/  FMUL R19, R78.reuse, R19 ;  /* 0x000000134e137220 */ /* 0x040fe20000400000 */
[--C-:B------:R-:W-:Y:S01]  /*82a0*/  HADD2.F32 R96, -RZ, R152.reuse.H0_H0 ;  /* 0x20000098ff607230 */ /* 0x100fe20000004100 */
[----:B------:R-:W-:Y:S01]  /*82b0*/  F2FP.SATFINITE.E4M3.F32.PACK_AB_MERGE_C R14, R15, R14, RZ ;  /* 0x0000000e0f0e723e */ /* 0x000fe200048070ff */
[C---:B------:R-:W-:Y:S01]  /*82c0*/  FFMA R18, R81.reuse, R93, R18 ;  /* 0x0000005d51127223 */ /* 0x040fe20000000012 */
[C---:B------:R-:W-:Y:S01]  /*82d0*/  FFMA R19, R81.reuse, R94, R19 ;  /* 0x0000005e51137223 */ /* 0x040fe20000000013 */
[C---:B------:R-:W-:Y:S01]  /*82e0*/  FFMA R0, R81.reuse, R95, R0 ;  /* 0x0000005f51007223 */ /* 0x040fe20000000000 */
[----:B------:R-:W-:Y:S01]  /*82f0*/  FFMA R2, R81, R97, R2 ;  /* 0x0000006151027223 */ /* 0x000fe20000000002 */
[----:B------:R-:W-:Y:S02]  /*8300*/  HADD2.F32 R99, -RZ, R152.H1_H1 ;  /* 0x30000098ff637230 */ /* 0x000fe40000004100 */
[C---:B------:R-:W-:Y:S01]  /*8310*/  FMUL R3, R78.reuse, R22 ;  /* 0x000000164e037220 */ /* 0x040fe20000400000 */
[----:B------:R-:W-:Y:S01]  /*8320*/  F2FP.SATFINITE.E4M3.F32.PACK_AB_MERGE_C R18, R19, R18, RZ ;  /* 0x000000121312723e */ /* 0x000fe200048070ff */
[C---:B------:R-:W-:Y:S01]  /*8330*/  FMUL R22, R78.reuse, R29 ;  /* 0x0000001d4e167220 */ /* 0x040fe20000400000 */
[C---:B------:R-:W-:Y:S01]  /*8340*/  FMUL R29, R78.reuse, R36 ;  /* 0x000000244e1d7220 */ /* 0x040fe20000400000 */
[C---:B------:R-:W-:Y:S01]  /*8350*/  FFMA R3, R81.reuse, R96, R3 ;  /* 0x0000006051037223 */ /* 0x040fe20000000003 */
[C---:B------:R-:W-:Y:S01]  /*8360*/  FMUL R6, R78.reuse, R23 ;  /* 0x000000174e067220 */ /* 0x040fe20000400000 */
[--C-:B------:R-:W-:Y:S02]  /*8370*/  HADD2.F32 R100, -RZ, R153.reuse.H0_H0 ;  /* 0x20000099ff647230 */ /* 0x100fe40000004100 */
[C---:B------:R-:W-:Y:S01]  /*8380*/  FMUL R11, R78.reuse, R26 ;  /* 0x0000001a4e0b7220 */ /* 0x040fe20000400000 */
[----:B------:R-:W-:Y:S02]  /*8390*/  HADD2.F32 R103, -RZ, R153.H1_H1 ;  /* 0x30000099ff677230 */ /* 0x000fe40000004100 */
[C---:B------:R-:W-:Y:S01]  /*83a0*/  FFMA R6, R81.reuse, R99, R6 ;  /* 0x0000006351067223 */ /* 0x040fe20000000006 */
[C---:B------:R-:W-:Y:S01]  /*83b0*/  FFMA R7, R81.reuse, R98, R7 ;  /* 0x0000006251077223 */ /* 0x040fe20000000007 */
[C---:B------:R-:W-:Y:S01]  /*83c0*/  FFMA R10, R81.reuse, R101, R10 ;  /* 0x00000065510a7223 */ /* 0x040fe2000000000a */
[C---:B------:R-:W-:Y:S01]  /*83d0*/  FFMA R11, R81.reuse, R100, R11 ;  /* 0x00000064510b7223 */ /* 0x040fe2000000000b */
[----:B------:R-:W-:Y:S01]  /*83e0*/  FMUL R26, R78, R33 ;  /* 0x000000214e1a7220 */ /* 0x000fe20000400000 */
[----:B------:R-:W-:Y:S01]  /*83f0*/  F2FP.SATFINITE.E4M3.F32.PACK_AB_MERGE_C R3, R6, R3, RZ ;  /* 0x000000030603723e */ /* 0x000fe200048070ff */
[C---:B------:R-:W-:Y:S01]  /*8400*/  FMUL R33, R78.reuse, R40 ;  /* 0x000000284e217220 */ /* 0x040fe20000400000 */
        /* <DEDUP_REMOVED lines=8> */
[C---:B------:R-:W-:Y:S01]  /*8490*/  FMUL R30, R78.reuse, R37 ;  /* 0x000000254e1e7220 */ /* 0x040fe20000400000 */
[C---:B------:R-:W-:Y:S01]  /*84a0*/  FMUL R37, R78.reuse, R44 ;  /* 0x0000002c4e257220 */ /* 0x040fe20000400000 */
[C---:B------:R-:W-:Y:S01]  /*84b0*/  FMUL R24, R78.reuse, R31 ;  /* 0x0000001f4e187220 */ /* 0x040fe20000400000 */
[----:B------:R-:W-:Y:S01]  /*84c0*/  F2FP.F16.E4M3.UNPACK_B R158, R158.H1 ;  /* 0x0000009eff9e723e */ /* 0x000fe200030006ff */
[--C-:B------:R-:W-:Y:S02]  /*84d0*/  HADD2.F32 R108, -RZ, R155.reuse.H0_H0 ;  /* 0x2000009bff6c7230 */ /* 0x100fe40000004100 */
[----:B------:R-:W-:Y:S01]  /*84e0*/  FMUL R27, R78, R34 ;  /* 0x000000224e1b7220 */ /* 0x000fe20000400000 */
[----:B------:R-:W-:Y:S02]  /*84f0*/  HADD2.F32 R111, -RZ, R155.H1_H1 ;  /* 0x3000009bff6f7230 */ /* 0x000fe40000004100 */
[C---:B------:R-:W-:Y:S01]  /*8500*/  FFMA R24, R81.reuse, R107, R24 ;  /* 0x0000006b51187223 */ /* 0x040fe20000000018 */
[----:B------:R-:W-:Y:S01]  /*8510*/  F2FP.F16.E4M3.UNPACK_B R159, R159.H1 ;  /* 0x0000009fff9f723e */ /* 0x000fe200030006ff */
[C---:B------:R-:W-:Y:S01]  /*8520*/  FFMA R25, R81.reuse, R106, R25 ;  /* 0x0000006a51197223 */ /* 0x040fe20000000019 */
[C---:B------:R-:W-:Y:S01]  /*8530*/  FFMA R26, R81.reuse, R109, R26 ;  /* 0x0000006d511a7223 */ /* 0x040fe2000000001a */
[----:B------:R-:W-:Y:S01]  /*8540*/  F2FP.F16.E4M3.UNPACK_B R160, R160.H1 ;  /* 0x000000a0ffa0723e */ /* 0x000fe200030006ff */
[C---:B------:R-:W-:Y:S01]  /*8550*/  FFMA R27, R81.reuse, R108, R27 ;  /* 0x0000006c511b7223 */ /* 0x040fe2000000001b */
[----:B------:R-:W-:Y:S01]  /*8560*/  F2FP.SATFINITE.E4M3.F32.PACK_AB_MERGE_C R6, R24, R23, RZ ;  /* 0x000000171806723e */ /* 0x000fe200048070ff */
[C---:B------:R-:W-:Y:S01]  /*8570*/  FMUL R34, R78.reuse, R41 ;  /* 0x000000294e227220 */ /* 0x040fe20000400000 */
[C---:B------:R-:W-:Y:S01]  /*8580*/  FMUL R41, R78.reuse, R48 ;  /* 0x000000304e297220 */ /* 0x040fe20000400000 */
[----:B------:R-:W-:Y:S01]  /*8590*/  FMUL R28, R78, R35 ;  /* 0x000000234e1c7220 */ /* 0x000fe20000400000 */
[----:B------:R-:W-:Y:S01]  /*85a0*/  F2FP.F16.E4M3.UNPACK_B R161, R161.H1 ;  /* 0x000000a1ffa1723e */ /* 0x000fe200030006ff */
[--C-:B------:R-:W-:Y:S01]  /*85b0*/  HADD2.F32 R112, -RZ, R156.reuse.H0_H0 ;  /* 0x2000009cff707230 */ /* 0x100fe20000004100 */
[----:B------:R-:W-:Y:S01]  /*85c0*/  F2FP.SATFINITE.E4M3.F32.PACK_AB_MERGE_C R6, R22, R21, R6 ;  /* 0x000000151606723e */ /* 0x000fe20004807006 */
[C---:B------:R-:W-:Y:S01]  /*85d0*/  FFMA R28, R81.reuse, R111, R28 ;  /* 0x0000006f511c7223 */ /* 0x040fe2000000001c */
[C---:B------:R-:W-:Y:S01]  /*85e0*/  FFMA R29, R81.reuse, R110, R29 ;  /* 0x0000006e511d7223 */ /* 0x040fe2000000001d */
[C---:B------:R-:W-:Y:S01]  /*85f0*/  FFMA R30, R81.reuse, R113, R30 ;  /* 0x00000071511e7223 */ /* 0x040fe2000000001e */
[----:B------:R-:W-:Y:S02]  /*8600*/  HADD2.F32 R115, -RZ, R156.H1_H1 ;  /* 0x3000009cff737230 */ /* 0x000fe40000004100 */
[C---:B------:R-:W-:Y:S01]  /*8610*/  FMUL R31, R78.reuse, R38 ;  /* 0x000000264e1f7220 */ /* 0x040fe20000400000 */
[----:B------:R-:W-:Y:S01]  /*8620*/  F2FP.F16.E4M3.UNPACK_B R162, R162.H1 ;  /* 0x000000a2ffa2723e */ /* 0x000fe200030006ff */
[C---:B------:R-:W-:Y:S01]  /*8630*/  FMUL R38, R78.reuse, R45 ;  /* 0x0000002d4e267220 */ /* 0x040fe20000400000 */
[C---:B------:R-:W-:Y:S01]  /*8640*/  FMUL R45, R78.reuse, R52 ;  /* 0x000000344e2d7220 */ /* 0x040fe20000400000 */
[----:B------:R-:W-:Y:S01]  /*8650*/  F2FP.F16.E4M3.UNPACK_B R163, R163.H1 ;  /* 0x000000a3ffa3723e */ /* 0x000fe200030006ff */
[----:B------:R-:W-:Y:S01]  /*8660*/  FFMA R31, R81, R112, R31 ;  /* 0x00000070511f7223 */ /* 0x000fe2000000001f */
[----:B------:R-:W-:Y:S01]  /*8670*/  FMUL R52, R78, R59 ;  /* 0x0000003b4e347220 */ /* 0x000fe20000400000 */
[----:B------:R-:W-:Y:S01]  /*8680*/  IADD3 R76, PT, PT, R76, 0x1, RZ ;  /* 0x000000014c4c7810 */ /* 0x000fe20007ffe0ff */
[C---:B------:R-:W-:Y:S01]  /*8690*/  FMUL R59, R78.reuse, R66 ;  /* 0x000000424e3b7220 */ /* 0x040fe20000400000 */
[----:B------:R-:W-:Y:S01]  /*86a0*/  F2FP.SATFINITE.E4M3.F32.PACK_AB_MERGE_C R66, R13, R12, R14 ;  /* 0x0000000c0d42723e */ /* 0x000fe2000480700e */
[C---:B------:R-:W-:Y:S01]  /*86b0*/  FMUL R32, R78.reuse, R39 ;  /* 0x000000274e207220 */ /* 0x040fe20000400000 */
[--C-:B------:R-:W-:Y:S02]  /*86c0*/  HADD2.F32 R116, -RZ, R157.reuse.H0_H0 ;  /* 0x2000009dff747230 */ /* 0x100fe40000004100 */
[C---:B------:R-:W-:Y:S01]  /*86d0*/  FMUL R35, R78.reuse, R42 ;  /* 0x0000002a4e237220 */ /* 0x040fe20000400000 */
[----:B------:R-:W-:Y:S02]  /*86e0*/  HADD2.F32 R119, -RZ, R157.H1_H1 ;  /* 0x3000009dff777230 */ /* 0x000fe40000004100 */
[C---:B------:R-:W-:Y:S01]  /*86f0*/  FFMA R32, R81.reuse, R115, R32 ;  /* 0x0000007351207223 */ /* 0x040fe20000000020 */
[----:B------:R-:W-:Y:S01]  /*8700*/  FMUL R36, R78, R43 ;  /* 0x0000002b4e247220 */ /* 0x000fe20000400000 */
[C---:B------:R-:W-:Y:S01]  /*8710*/  FFMA R33, R81.reuse, R114, R33 ;  /* 0x0000007251217223 */ /* 0x040fe20000000021 */
[C---:B------:R-:W-:Y:S01]  /*8720*/  FFMA R34, R81.reuse, R117, R34 ;  /* 0x0000007551227223 */ /* 0x040fe20000000022 */
[--C-:B------:R-:W-:Y:S01]  /*8730*/  HADD2.F32 R120, -RZ, R158.reuse.H0_H0 ;  /* 0x2000009eff787230 */ /* 0x100fe20000004100 */
[----:B------:R-:W-:Y:S01]  /*8740*/  F2FP.SATFINITE.E4M3.F32.PACK_AB_MERGE_C R32, R32, R31, RZ ;  /* 0x0000001f2020723e */ /* 0x000fe200048070ff */
[C---:B------:R-:W-:Y:S01]  /*8750*/  FFMA R35, R81.reuse, R116, R35 ;  /* 0x0000007451237223 */ /* 0x040fe20000000023 */
[----:B------:R-:W-:Y:S02]  /*8760*/  HADD2.F32 R123, -RZ, R158.H1_H1 ;  /* 0x3000009eff7b7230 */ /* 0x000fe40000004100 */
[----:B------:R-:W-:Y:S01]  /*8770*/  FMUL R39, R78, R46 ;  /* 0x0000002e4e277220 */ /* 0x000fe20000400000 */
[----:B------:R-:W-:Y:S01]  /*8780*/  F2FP.SATFINITE.E4M3.F32.PACK_AB_MERGE_C R32, R30, R29, R32 ;  /* 0x0000001d1e20723e */ /* 0x000fe20004807020 */
[C---:B------:R-:W-:Y:S01]  /*8790*/  FFMA R36, R81.reuse, R119, R36 ;  /* 0x0000007751247223 */ /* 0x040fe20000000024 */
[C---:B------:R-:W-:Y:S01]  /*87a0*/  FMUL R40, R78.reuse, R47 ;  /* 0x0000002f4e287220 */ /* 0x040fe20000400000 */
[C---:B------:R-:W-:Y:S01]  /*87b0*/  FFMA R37, R81.reuse, R118, R37 ;  /* 0x0000007651257223 */ /* 0x040fe20000000025 */
[C---:B------:R-:W-:Y:S01]  /*87c0*/  FFMA R38, R81.reuse, R121, R38 ;  /* 0x0000007951267223 */ /* 0x040fe20000000026 */
[C---:B------:R-:W-:Y:S01]  /*87d0*/  FMUL R42, R78.reuse, R49 ;  /* 0x000000314e2a7220 */ /* 0x040fe20000400000 */
[--C-:B------:R-:W-:Y:S02]  /*87e0*/  HADD2.F32 R124, -RZ, R159.reuse.H0_H0 ;  /* 0x2000009fff7c7230 */ /* 0x100fe40000004100 */
[C---:B------:R-:W-:Y:S01]  /*87f0*/  FFMA R39, R81.reuse, R120, R39 ;  /* 0x0000007851277223 */ /* 0x040fe20000000027 */
[----:B------:R-:W-:Y:S02]  /*8800*/  HADD2.F32 R127, -RZ, R159.H1_H1 ;  /* 0x3000009fff7f7230 */ /* 0x000fe40000004100 */
[C---:B------:R-:W-:Y:S01]  /*8810*/  FMUL R43, R78.reuse, R50 ;  /* 0x000000324e2b7220 */ /* 0x040fe20000400000 */
[C---:B------:R-:W-:Y:S01]  /*8820*/  FFMA R40, R81.reuse, R123, R40 ;  /* 0x0000007b51287223 */ /* 0x040fe20000000028 */
[C---:B------:R-:W-:Y:S01]  /*8830*/  FMUL R44, R78.reuse, R51 ;  /* 0x000000334e2c7220 */ /* 0x040fe20000400000 */
[C---:B------:R-:W-:Y:S01]  /*8840*/  FFMA R41, R81.reuse, R122, R41 ;  /* 0x0000007a51297223 */ /* 0x040fe20000000029 */
[C---:B------:R-:W-:Y:S01]  /*8850*/  FMUL R50, R78.reuse, R57 ;  /* 0x000000394e327220 */ /* 0x040fe20000400000 */
[C---:B------:R-:W-:Y:S01]  /*8860*/  FMUL R57, R78.reuse, R64 ;  /* 0x000000404e397220 */ /* 0x040fe20000400000 */
[----:B------:R-:W-:Y:S01]  /*8870*/  FFMA R42, R81, R125, R42 ;  /* 0x0000007d512a7223 */ /* 0x000fe2000000002a */
[C---:B------:R-:W-:Y:S01]  /*8880*/  FMUL R46, R78.reuse, R53 ;  /* 0x000000354e2e7220 */ /* 0x040fe20000400000 */
[--C-:B------:R-:W-:Y:S01]  /*8890*/  HADD2.F32 R128, -RZ, R160.reuse.H0_H0 ;  /* 0x200000a0ff807230 */ /* 0x100fe20000004100 */
[----:B------:R-:W-:Y:S01]  /*88a0*/  F2FP.SATFINITE.E4M3.F32.PACK_AB_MERGE_C R64, R5, R4, R86 ;  /* 0x000000040540723e */ /* 0x000fe20004807056 */
[C---:B------:R-:W-:Y:S01]  /*88b0*/  FMUL R51, R78.reuse, R58 ;  /* 0x0000003a4e337220 */ /* 0x040fe20000400000 */
[C---:B------:R-:W-:Y:S01]  /*88c0*/  FMUL R53, R78.reuse, R60 ;  /* 0x0000003c4e357220 */ /* 0x040fe20000400000 */
[C---:B------:R-:W-:Y:S01]  /*88d0*/  FFMA R43, R81.reuse, R124, R43 ;  /* 0x0000007c512b7223 */ /* 0x040fe2000000002b */
[----:B------:R-:W-:Y:S02]  /*88e0*/  HADD2.F32 R131, -RZ, R160.H1_H1 ;  /* 0x300000a0ff837230 */ /* 0x000fe40000004100 */
[C---:B------:R-:W-:Y:S01]  /*88f0*/  FMUL R47, R78.reuse, R54 ;  /* 0x000000364e2f7220 */ /* 0x040fe20000400000 */
[C---:B------:R-:W-:Y:S01]  /*8900*/  FMUL R58, R78.reuse, R65 ;  /* 0x000000414e3a7220 */ /* 0x040fe20000400000 */
[----:B------:R-:W-:Y:S01]  /*8910*/  FMUL R60, R78, R67 ;  /* 0x000000434e3c7220 */ /* 0x000fe20000400000 */
[----:B------:R-:W-:Y:S01]  /*8920*/  F2FP.SATFINITE.E4M3.F32.PACK_AB_MERGE_C R5, R20, R11, RZ ;  /* 0x0000000b1405723e */ /* 0x000fe200048070ff */
[----:B------:R-:W-:Y:S01]  /*8930*/  FFMA R44, R81, R127, R44 ;  /* 0x0000007f512c7223 */ /* 0x000fe2000000002c */
[C---:B------:R-:W-:Y:S01]  /*8940*/  FMUL R48, R78.reuse, R55 ;  /* 0x000000374e307220 */ /* 0x040fe20000400000 */
[----:B------:R-:W-:Y:S01]  /*8950*/  F2FP.SATFINITE.E4M3.F32.PACK_AB_MERGE_C R65, R9, R8, R138 ;  /* 0x000000080941723e */ /* 0x000fe2000480708a */
[----:B------:R-:W-:Y:S01]  /*8960*/  FFMA R45, R81, R126, R45 ;  /* 0x0000007e512d7223 */ /* 0x000fe2000000002d */
[----:B------:R-:W-:Y:S01]  /*8970*/  F2FP.SATFINITE.E4M3.F32.PACK_AB_MERGE_C R67, R17, R16, R18 ;  /* 0x000000101143723e */ /* 0x000fe20004807012 */
[----:B------:R-:W-:Y:S01]  /*8980*/  FMUL R49, R78, R56 ;  /* 0x000000384e317220 */ /* 0x000fe20000400000 */
[C---:B------:R-:W-:Y:S01]  /*8990*/  FFMA R46, R81.reuse, R129, R46 ;  /* 0x00000081512e7223 */ /* 0x040fe2000000002e */
[--C-:B------:R-:W-:Y:S02]  /*89a0*/  HADD2.F32 R132, -RZ, R161.reuse.H0_H0 ;  /* 0x200000a1ff847230 */ /* 0x100fe40000004100 */
[C---:B------:R-:W-:Y:S01]  /*89b0*/  FFMA R47, R81.reuse, R128, R47 ;  /* 0x00000080512f7223 */ /* 0x040fe2000000002f */
[----:B------:R1:W-:Y:S01]  /*89c0*/  STS.128 [R172+UR49+0x6400], R64 ;  /* 0x00640040ac007988 */ /* 0x0003e20008000c31 */
[----:B------:R-:W-:Y:S01]  /*89d0*/  HADD2.F32 R135, -RZ, R161.H1_H1 ;  /* 0x300000a1ff877230 */ /* 0x000fe20000004100 */
[----:B------:R-:W-:Y:S01]  /*89e0*/  F2FP.SATFINITE.E4M3.F32.PACK_AB_MERGE_C R5, R10, R7, R5 ;  /* 0x000000070a05723e */ /* 0x000fe20004807005 */
[C---:B------:R-:W-:Y:S01]  /*89f0*/  FFMA R48, R81.reuse, R131, R48 ;  /* 0x0000008351307223 */ /* 0x040fe20000000030 */
[----:B------:R-:W-:Y:S01]  /*8a00*/  F2FP.SATFINITE.E4M3.F32.PACK_AB_MERGE_C R7, R28, R27, RZ ;  /* 0x0000001b1c07723e */ /* 0x000fe200048070ff */
        /* <DEDUP_REMOVED lines=8> */
[----:B------:R-:W-:Y:S01]  /*8a90*/  FMUL R56, R78, R63 ;  /* 0x0000003f4e387220 */ /* 0x000fe20000400000 */
[----:B------:R-:W-:Y:S01]  /*8aa0*/  F2FP.SATFINITE.E4M3.F32.PACK_AB_MERGE_C R4, R2, R0, R3 ;  /* 0x000000000204723e */ /* 0x000fe20004807003 */
[C---:B------:R-:W-:Y:S01]  /*8ab0*/  FFMA R53, R81.reuse, R134, R53 ;  /* 0x0000008651357223 */ /* 0x040fe20000000035 */
[----:B------:R-:W-:Y:S01]  /*8ac0*/  F2FP.SATFINITE.E4M3.F32.PACK_AB_MERGE_C R7, R26, R25, R7 ;  /* 0x000000191a07723e */ /* 0x000fe20004807007 */
[C---:B------:R-:W-:Y:S01]  /*8ad0*/  FFMA R54, R81.reuse, R137, R54 ;  /* 0x0000008951367223 */ /* 0x040fe20000000036 */
[--C-:B------:R-:W-:Y:S02]  /*8ae0*/  HADD2.F32 R84, -RZ, R163.reuse.H0_H0 ;  /* 0x200000a3ff547230 */ /* 0x100fe40000004100 */
[C---:B------:R-:W-:Y:S01]  /*8af0*/  FFMA R55, R81.reuse, R136, R55 ;  /* 0x0000008851377223 */ /* 0x040fe20000000037 */
[----:B------:R-:W-:Y:S01]  /*8b00*/  HADD2.F32 R85, -RZ, R163.H1_H1 ;  /* 0x300000a3ff557230 */ /* 0x000fe20000004100 */
[----:B------:R1:W-:Y:S01]  /*8b10*/  STS.128 [R204+0x6010], R4 ;  /* 0x00601004cc007388 */ /* 0x0003e20000000c00 */
[----:B------:R-:W-:Y:S01]  /*8b20*/  F2FP.SATFINITE.E4M3.F32.PACK_AB_MERGE_C R35, R36, R35, RZ ;  /* 0x000000232423723e */ /* 0x000fe200048070ff */
[C---:B------:R-:W-:Y:S01]  /*8b30*/  FFMA R56, R81.reuse, R139, R56 ;  /* 0x0000008b51387223 */ /* 0x040fe20000000038 */
[----:B------:R-:W-:Y:S01]  /*8b40*/  F2FP.SATFINITE.E4M3.F32.PACK_AB_MERGE_C R39, R40, R39, RZ ;  /* 0x000000272827723e */ /* 0x000fe200048070ff */
[C---:B------:R-:W-:Y:S01]  /*8b50*/  FFMA R57, R81.reuse, R82, R57 ;  /* 0x0000005251397223 */ /* 0x040fe20000000039 */
[----:B------:R-:W-:Y:S01]  /*8b60*/  F2FP.SATFINITE.E4M3.F32.PACK_AB_MERGE_C R43, R44, R43, RZ ;  /* 0x0000002b2c2b723e */ /* 0x000fe200048070ff */
[C---:B------:R-:W-:Y:S01]  /*8b70*/  FFMA R58, R81.reuse, R83, R58 ;  /* 0x00000053513a7223 */ /* 0x040fe2000000003a */
[C---:B------:R-:W-:Y:S01]  /*8b80*/  FFMA R59, R81.reuse, R84, R59 ;  /* 0x00000054513b7223 */ /* 0x040fe2000000003b */
[----:B------:R-:W-:Y:S01]  /*8b90*/  F2FP.SATFINITE.E4M3.F32.PACK_AB_MERGE_C R33, R34, R33, R35 ;  /* 0x000000212221723e */ /* 0x000fe20004807023 */
        /* <DEDUP_REMOVED lines=11> */
[----:B------:R-:W-:Y:S05]  /*8c50*/  F2FP.SATFINITE.E4M3.F32.PACK_AB_MERGE_C R51, R58, R57, R59 ;  /* 0x000000393a33723e */ /* 0x000fea000480703b */
        /* <DEDUP_REMOVED lines=9> */
[----:B------:R-:W-:Y:S02]  /*8cf0*/  UIADD3 UR8, UP0, UPT, UR52, 0x680, URZ ;  /* 0x0000068034087890 */ /* 0x000fe4000ff1e0ff */
[----:B------:R-:W-:Y:S02]  /*8d00*/  UIADD3 UR5, UPT, UPT, UR41, 0x40, URZ ;  /* 0x0000004029057890 */ /* 0x000fe4000fffe0ff */
[----:B------:R-:W-:Y:S02]  /*8d10*/  UIADD3 UR4, UPT, UPT, UR49, 0x6400, URZ ;  /* 0x0000640031047890 */ /* 0x000fe4000fffe0ff */
[----:B------:R-:W-:Y:S01]  /*8d20*/  UIADD3.X UR9, UPT, UPT, URZ, UR53, URZ, UP0, !UPT ;  /* 0x00000035ff097290 */ /* 0x000fe200087fe4ff */
[----:B------:R-:W-:Y:S01]  /*8d30*/  UMOV UR6, UR42 ;  /* 0x0000002a00067c82 */ /* 0x000fe20008000000 */
[----:B------:R-:W-:Y:S07]  /*8d40*/  UMOV UR7, UR36 ;  /* 0x0000002400077c82 */ /* 0x000fee0008000000 */
[----:B------:R2:W-:Y:S01]  /*8d50*/  UTMASTG.3D [UR4], [UR8] ;  /* 0x00000004080073b5 */ /* 0x0005e20008010000 */
[----:B------:R0:W-:Y:S01]  /*8d60*/  UTMACMDFLUSH ;  /* 0x00000000000079b7 */ /* 0x0001e20000000000 */
[----:B--2---:R-:W-:Y:S04]  /*8d70*/  DEPBAR.LE SB0, 0x1 ;  /* 0x000080400000791a */ /* 0x004fe80000000000 */
.L_x_125:
[----:B------:R-:W-:Y:S05]  /*8d80*/  BSYNC.RECONVERGENT B0 ;  /* 0x0000000000007941 */ /* 0x000fea0003800200 */
.L_x_124:
[----:B------:R-:W-:Y:S01]  /*8d90*/  BAR.SYNC.DEFER_BLOCKING 0x1, 0x80 ;  /* 0x0042000000007b1d */ /* 0x000fe20000010000 */
[----:B------:R-:W-:Y:S01]  /*8da0*/  ISETP.NE.AND P2, PT, R194, RZ, PT ;  /* 0x000000ffc200720c */ /* 0x000fe20003f45270 */
[----:B------:R-:W-:Y:S01]  /*8db0*/  IMAD.IADD R20, R75, 0x1, R147 ;  /* 0x000000014b147824 */ /* 0x000fe200078e0293 */
[----:B------:R-:W-:Y:S01]  /*8dc0*/  ISETP.NE.AND P0, PT, R195, 0x2, PT ;  /* 0x00000002c300780c */ /* 0x000fe20003f05270 */
[----:B------:R-:W-:Y:S01]  /*8dd0*/  IMAD.IADD R21, R77, 0x1, R170 ;  /* 0x000000014d157824 */ /* 0x000fe200078e02aa */
[----:B------:R-:W-:Y:S02]  /*8de0*/  ISETP.NE.AND P1, PT, R76, 0x4, PT ;  /* 0x000000044c00780c */ /* 0x000fe40003f25270 */
[----:B------:R-:W-:Y:S02]  /*8df0*/  SEL R3, RZ, 0x1, P0 ;  /* 0x00000001ff037807 */ /* 0x000fe40000000000 */
[----:B------:R-:W-:Y:S02]  /*8e00*/  SEL R0, RZ, 0x1, P1 ;  /* 0x00000001ff007807 */ /* 0x000fe40000800000 */
[----:B------:R-:W-:Y:S02]  /*8e10*/  LOP3.LUT R182, R182, R3, RZ, 0x3c, !PT ;  /* 0x00000003b6b67212 */ /* 0x000fe400078e3cff */
[----:B------:R-:W-:Y:S02]  /*8e20*/  LOP3.LUT R183, R183, R0, RZ, 0x3c, !PT ;  /* 0x00000000b7b77212 */ /* 0x000fe400078e3cff */
[----:B------:R-:W-:Y:S02]  /*8e30*/  @P2 R2UR UR36, R179 ;  /* 0x00000000b32422ca */ /* 0x000fe400000e0000 */
[----:B------:R-:W-:Y:S02]  /*8e40*/  SEL R195, R195, RZ, P0 ;  /* 0x000000ffc3c37207 */ /* 0x000fe40000000000 */
[----:B------:R-:W-:Y:S01]  /*8e50*/  SEL R76, R76, RZ, P1 ;  /* 0x000000ff4c4c7207 */ /* 0x000fe20000800000 */
[----:B------:R-:W-:Y:S10]  /*8e60*/  @P2 BRA `(.L_x_126) ;  /* 0xffffffc400bc2947 */ /* 0x000ff4000383ffff */
[----:B------:R-:W-:Y:S05]  /*8e70*/  EXIT ;  /* 0x000000000000794d */ /* 0x000fea0003800000 */
.L_x_20:
[----:B--2---:R2:W1:Y:S02]  /*8e80*/  SYNCS.PHASECHK.TRANS64.TRYWAIT P0, [R3+URZ+0x220], R2 ;  /* 0x00022002030075a7 */ /* 0x00446400080011ff */
[----:B-1----:R-:W-:Y:S05]  /*8e90*/  @!P0 NANOSLEEP.SYNCS 0x989680 ;  /* 0x009896800000895d */ /* 0x002fea0003900000 */
[----:B------:R-:W1:Y:S02]  /*8ea0*/  @!P0 SYNCS.PHASECHK.TRANS64 P0, [R3+URZ+0x220], R2 ;  /* 0x00022002030085a7 */ /* 0x000e6400080010ff */
[----:B-1----:R-:W-:Y:S05]  /*8eb0*/  @!P0 BRA `(.L_x_20) ;  /* 0xfffffffc00f08947 */ /* 0x002fea000383ffff */
[----:B------:R-:W-:Y:S05]  /*8ec0*/  BRA `(.L_x_127) ;  /* 0xffffff8800607947 */ /* 0x000fea000383ffff */
.L_x_23:
[----:B-1----:R-:W-:-:S07]  /*8ed0*/  MOV R2, UR33 ;  /* 0x0000002100027c02 */ /* 0x002fce0008000f00 */
.L_x_128:
[----:B-1----:R1:W2:Y:S02]  /*8ee0*/  SYNCS.PHASECHK.TRANS64.TRYWAIT P0, [R2+URZ+0xc0], R5 ;  /* 0x0000c005020075a7 */ /* 0x0022a400080011ff */
[----:B--2---:R-:W-:Y:S05]  /*8ef0*/  @!P0 NANOSLEEP.SYNCS 0x989680 ;  /* 0x009896800000895d */ /* 0x004fea0003900000 */
[----:B------:R-:W2:Y:S02]  /*8f00*/  @!P0 SYNCS.PHASECHK.TRANS64 P0, [R2+URZ+0xc0], R5 ;  /* 0x0000c005020085a7 */ /* 0x000ea400080010ff */
[----:B--2---:R-:W-:Y:S05]  /*8f10*/  @!P0 BRA `(.L_x_128) ;  /* 0xfffffffc00f08947 */ /* 0x004fea000383ffff */
[----:B------:R-:W-:Y:S05]  /*8f20*/  BRA `(.L_x_22) ;  /* 0xffffff8800b07947 */ /* 0x000fea000383ffff */
.L_x_29:
[----:B-1----:R-:W-:-:S07]  /*8f30*/  MOV R2, UR17 ;  /* 0x0000001100027c02 */ /* 0x002fce0008000f00 */
.L_x_129:
[----:B-1----:R1:W2:Y:S02]  /*8f40*/  SYNCS.PHASECHK.TRANS64.TRYWAIT P0, [R2+URZ+0xc0], R5 ;  /* 0x0000c005020075a7 */ /* 0x0022a400080011ff */
[----:B--2---:R-:W-:Y:S05]  /*8f50*/  @!P0 NANOSLEEP.SYNCS 0x989680 ;  /* 0x009896800000895d */ /* 0x004fea0003900000 */
[----:B------:R-:W2:Y:S02]  /*8f60*/  @!P0 SYNCS.PHASECHK.TRANS64 P0, [R2+URZ+0xc0], R5 ;  /* 0x0000c005020085a7 */ /* 0x000ea400080010ff */
[----:B--2---:R-:W-:Y:S05]  /*8f70*/  @!P0 BRA `(.L_x_129) ;  /* 0xfffffffc00f08947 */ /* 0x004fea000383ffff */
[----:B------:R-:W-:Y:S05]  /*8f80*/  BRA `(.L_x_28) ;  /* 0xffffff8c00547947 */ /* 0x000fea000383ffff */
.L_x_33:
[----:B-1----:R1:W2:Y:S02]  /*8f90*/  SYNCS.PHASECHK.TRANS64.TRYWAIT P0, [R2+URZ+0x1b0], R3 ;  /* 0x0001b003020075a7 */ /* 0x0022a400080011ff */
[----:B--2---:R-:W-:Y:S05]  /*8fa0*/  @!P0 NANOSLEEP.SYNCS 0x989680 ;  /* 0x009896800000895d */ /* 0x004fea0003900000 */
[----:B------:R-:W2:Y:S02]  /*8fb0*/  @!P0 SYNCS.PHASECHK.TRANS64 P0, [R2+URZ+0x1b0], R3 ;  /* 0x0001b003020085a7 */ /* 0x000ea400080010ff */
[----:B--2---:R-:W-:Y:S05]  /*8fc0*/  @!P0 BRA `(.L_x_33) ;  /* 0xfffffffc00f08947 */ /* 0x004fea000383ffff */
[----:B------:R-:W-:Y:S05]  /*8fd0*/  BRA `(.L_x_130) ;  /* 0xffffff8c00e07947 */ /* 0x000fea000383ffff */
.L_x_37:
[----:B----4-:R-:W-:-:S07]  /*8fe0*/  MOV R0, UR5 ;  /* 0x0000000500007c02 */ /* 0x010fce0008000f00 */
.L_x_131:
[----:B-1----:R1:W2:Y:S02]  /*8ff0*/  SYNCS.PHASECHK.TRANS64.TRYWAIT P0, [R0+URZ], R3 ;  /* 0x00000003000075a7 */ /* 0x0022a400080011ff */
[----:B--2---:R-:W-:Y:S05]  /*9000*/  @!P0 NANOSLEEP.SYNCS 0x989680 ;  /* 0x009896800000895d */ /* 0x004fea0003900000 */
[----:B------:R-:W2:Y:S02]  /*9010*/  @!P0 SYNCS.PHASECHK.TRANS64 P0, [R0+URZ], R3 ;  /* 0x00000003000085a7 */ /* 0x000ea400080010ff */
[----:B--2---:R-:W-:Y:S05]  /*9020*/  @!P0 BRA `(.L_x_131) ;  /* 0xfffffffc00f08947 */ /* 0x004fea000383ffff */
[----:B------:R-:W-:Y:S05]  /*9030*/  BRA `(.L_x_132) ;  /* 0xffffff9400507947 */ /* 0x000fea000383ffff */
.L_x_38:
[----:B----4-:R-:W-:-:S07]  /*9040*/  MOV R0, UR5 ;  /* 0x0000000500007c02 */ /* 0x010fce0008000f00 */
.L_x_133:
[----:B-1----:R1:W2:Y:S02]  /*9050*/  SYNCS.PHASECHK.TRANS64.TRYWAIT P0, [R0+URZ], R3 ;  /* 0x00000003000075a7 */ /* 0x0022a400080011ff */
[----:B--2---:R-:W-:Y:S05]  /*9060*/  @!P0 NANOSLEEP.SYNCS 0x989680 ;  /* 0x009896800000895d */ /* 0x004fea0003900000 */
[----:B------:R-:W2:Y:S02]  /*9070*/  @!P0 SYNCS.PHASECHK.TRANS64 P0, [R0+URZ], R3 ;  /* 0x00000003000085a7 */ /* 0x000ea400080010ff */
[----:B--2---:R-:W-:Y:S05]  /*9080*/  @!P0 BRA `(.L_x_133) ;  /* 0xfffffffc00f08947 */ /* 0x004fea000383ffff */
[----:B------:R-:W-:Y:S05]  /*9090*/  BRA `(.L_x_134) ;  /* 0xffffff94005c7947 */ /* 0x000fea000383ffff */
.L_x_39:
[----:B----4-:R-:W-:-:S07]  /*90a0*/  MOV R0, UR5 ;  /* 0x0000000500007c02 */ /* 0x010fce0008000f00 */
.L_x_135:
[----:B-1----:R1:W2:Y:S02]  /*90b0*/  SYNCS.PHASECHK.TRANS64.TRYWAIT P0, [R0+URZ], R3 ;  /* 0x00000003000075a7 */ /* 0x0022a400080011ff */
[----:B--2---:R-:W-:Y:S05]  /*90c0*/  @!P0 NANOSLEEP.SYNCS 0x989680 ;  /* 0x009896800000895d */ /* 0x004fea0003900000 */
[----:B------:R-:W2:Y:S02]  /*90d0*/  @!P0 SYNCS.PHASECHK.TRANS64 P0, [R0+URZ], R3 ;  /* 0x00000003000085a7 */ /* 0x000ea400080010ff */
[----:B--2---:R-:W-:Y:S05]  /*90e0*/  @!P0 BRA `(.L_x_135) ;  /* 0xfffffffc00f08947 */ /* 0x004fea000383ffff */
[----:B------:R-:W-:Y:S05]  /*90f0*/  BRA `(.L_x_136) ;  /* 0xffffff9400687947 */ /* 0x000fea000383ffff */
.L_x_40:
[----:B----4-:R-:W-:-:S07]  /*9100*/  MOV R0, UR5 ;  /* 0x0000000500007c02 */ /* 0x010fce0008000f00 */
.L_x_137:
[----:B-1----:R1:W2:Y:S02]  /*9110*/  SYNCS.PHASECHK.TRANS64.TRYWAIT P0, [R0+URZ], R3 ;  /* 0x00000003000075a7 */ /* 0x0022a400080011ff */
[----:B--2---:R-:W-:Y:S05]  /*9120*/  @!P0 NANOSLEEP.SYNCS 0x989680 ;  /* 0x009896800000895d */ /* 0x004fea0003900000 */
[----:B------:R-:W2:Y:S02]  /*9130*/  @!P0 SYNCS.PHASECHK.TRANS64 P0, [R0+URZ], R3 ;  /* 0x00000003000085a7 */ /* 0x000ea400080010ff */
[----:B--2---:R-:W-:Y:S05]  /*9140*/  @!P0 BRA `(.L_x_137) ;  /* 0xfffffffc00f08947 */ /* 0x004fea000383ffff */
[----:B------:R-:W-:Y:S05]  /*9150*/  BRA `(.L_x_138) ;  /* 0xffffff9400747947 */ /* 0x000fea000383ffff */
.L_x_41:
[----:B----4-:R-:W-:-:S07]  /*9160*/  MOV R0, UR5 ;  /* 0x0000000500007c02 */ /* 0x010fce0008000f00 */
.L_x_139:
[----:B-1----:R1:W2:Y:S02]  /*9170*/  SYNCS.PHASECHK.TRANS64.TRYWAIT P0, [R0+URZ], R3 ;  /* 0x00000003000075a7 */ /* 0x0022a400080011ff */
[----:B--2---:R-:W-:Y:S05]  /*9180*/  @!P0 NANOSLEEP.SYNCS 0x989680 ;  /* 0x009896800000895d */ /* 0x004fea0003900000 */
[----:B------:R-:W2:Y:S02]  /*9190*/  @!P0 SYNCS.PHASECHK.TRANS64 P0, [R0+URZ], R3 ;  /* 0x00000003000085a7 */ /* 0x000ea400080010ff */
[----:B--2---:R-:W-:Y:S05]  /*91a0*/  @!P0 BRA `(.L_x_139) ;  /* 0xfffffffc00f08947 */ /* 0x004fea000383ffff */
[----:B------:R-:W-:Y:S05]  /*91b0*/  BRA `(.L_x_140) ;  /* 0xffffff9400807947 */ /* 0x000fea000383ffff */
.L_x_42:
[----:B----4-:R-:W-:-:S07]  /*91c0*/  MOV R0, UR5 ;  /* 0x0000000500007c02 */ /* 0x010fce0008000f00 */
.L_x_141:
[----:B-1----:R1:W2:Y:S02]  /*91d0*/  SYNCS.PHASECHK.TRANS64.TRYWAIT P0, [R0+URZ], R3 ;  /* 0x00000003000075a7 */ /* 0x0022a400080011ff */
[----:B--2---:R-:W-:Y:S05]  /*91e0*/  @!P0 NANOSLEEP.SYNCS 0x989680 ;  /* 0x009896800000895d */ /* 0x004fea0003900000 */
[----:B------:R-:W2:Y:S02]  /*91f0*/  @!P0 SYNCS.PHASECHK.TRANS64 P0, [R0+URZ], R3 ;  /* 0x00000003000085a7 */ /* 0x000ea400080010ff */
[----:B--2---:R-:W-:Y:S05]  /*9200*/  @!P0 BRA `(.L_x_141) ;  /* 0xfffffffc00f08947 */ /* 0x004fea000383ffff */
[----:B------:R-:W-:Y:S05]  /*9210*/  BRA `(.L_x_142) ;  /* 0xffffff94008c7947 */ /* 0x000fea000383ffff */
.L_x_43:
[----:B----4-:R-:W-:-:S07]  /*9220*/  MOV R0, UR5 ;  /* 0x0000000500007c02 */ /* 0x010fce0008000f00 */
.L_x_143:
[----:B-1----:R1:W2:Y:S02]  /*9230*/  SYNCS.PHASECHK.TRANS64.TRYWAIT P0, [R0+URZ], R3 ;  /* 0x00000003000075a7 */ /* 0x0022a400080011ff */
[----:B--2---:R-:W-:Y:S05]  /*9240*/  @!P0 NANOSLEEP.SYNCS 0x989680 ;  /* 0x009896800000895d */ /* 0x004fea0003900000 */
[----:B------:R-:W2:Y:S02]  /*9250*/  @!P0 SYNCS.PHASECHK.TRANS64 P0, [R0+URZ], R3 ;  /* 0x00000003000085a7 */ /* 0x000ea400080010ff */
[----:B--2---:R-:W-:Y:S05]  /*9260*/  @!P0 BRA `(.L_x_143) ;  /* 0xfffffffc00f08947 */ /* 0x004fea000383ffff */
[----:B------:R-:W-:Y:S05]  /*9270*/  BRA `(.L_x_144) ;  /* 0xffffff9400987947 */ /* 0x000fea000383ffff */
.L_x_44:
[----:B----4-:R-:W-:-:S07]  /*9280*/  MOV R0, UR5 ;  /* 0x0000000500007c02 */ /* 0x010fce0008000f00 */
.L_x_145:
[----:B-1----:R1:W2:Y:S02]  /*9290*/  SYNCS.PHASECHK.TRANS64.TRYWAIT P0, [R0+URZ], R3 ;  /* 0x00000003000075a7 */ /* 0x0022a400080011ff */
[----:B--2---:R-:W-:Y:S05]  /*92a0*/  @!P0 NANOSLEEP.SYNCS 0x989680 ;  /* 0x009896800000895d */ /* 0x004fea0003900000 */
[----:B------:R-:W2:Y:S02]  /*92b0*/  @!P0 SYNCS.PHASECHK.TRANS64 P0, [R0+URZ], R3 ;  /* 0x00000003000085a7 */ /* 0x000ea400080010ff */
[----:B--2---:R-:W-:Y:S05]  /*92c0*/  @!P0 BRA `(.L_x_145) ;  /* 0xfffffffc00f08947 */ /* 0x004fea000383ffff */
[----:B------:R-:W-:Y:S05]  /*92d0*/  BRA `(.L_x_146) ;  /* 0xffffff9400a47947 */ /* 0x000fea000383ffff */
.L_x_45:
[----:B----4-:R-:W-:-:S07]  /*92e0*/  MOV R0, UR5 ;  /* 0x0000000500007c02 */ /* 0x010fce0008000f00 */
.L_x_147:
[----:B-1----:R1:W2:Y:S02]  /*92f0*/  SYNCS.PHASECHK.TRANS64.TRYWAIT P0, [R0+URZ], R3 ;  /* 0x00000003000075a7 */ /* 0x0022a400080011ff */
[----:B--2---:R-:W-:Y:S05]  /*9300*/  @!P0 NANOSLEEP.SYNCS 0x989680 ;  /* 0x009896800000895d */ /* 0x004fea0003900000 */
[----:B------:R-:W2:Y:S02]  /*9310*/  @!P0 SYNCS.PHASECHK.TRANS64 P0, [R0+URZ], R3 ;  /* 0x00000003000085a7 */ /* 0x000ea400080010ff */
[----:B--2---:R-:W-:Y:S05]  /*9320*/  @!P0 BRA `(.L_x_147) ;  /* 0xfffffffc00f08947 */ /* 0x004fea000383ffff */
[----:B------:R-:W-:Y:S05]  /*9330*/  BRA `(.L_x_148) ;  /* 0xffffff9400b07947 */ /* 0x000fea000383ffff */
.L_x_46:
[----:B----4-:R-:W-:-:S07]  /*9340*/  MOV R0, UR5 ;  /* 0x0000000500007c02 */ /* 0x010fce0008000f00 */
.L_x_149:
[----:B-1----:R1:W2:Y:S02]  /*9350*/  SYNCS.PHASECHK.TRANS64.TRYWAIT P0, [R0+URZ], R3 ;  /* 0x00000003000075a7 */ /* 0x0022a400080011ff */
[----:B--2---:R-:W-:Y:S05]  /*9360*/  @!P0 NANOSLEEP.SYNCS 0x989680 ;  /* 0x009896800000895d */ /* 0x004fea0003900000 */
[----:B------:R-:W2:Y:S02]  /*9370*/  @!P0 SYNCS.PHASECHK.TRANS64 P0, [R0+URZ], R3 ;  /* 0x00000003000085a7 */ /* 0x000ea400080010ff */
[----:B--2---:R-:W-:Y:S05]  /*9380*/  @!P0 BRA `(.L_x_149) ;  /* 0xfffffffc00f08947 */ /* 0x004fea000383ffff */
[----:B------:R-:W-:Y:S05]  /*9390*/  BRA `(.L_x_150) ;  /* 0xffffff9400bc7947 */ /* 0x000fea000383ffff */
.L_x_47:
[----:B----4-:R-:W-:-:S07]  /*93a0*/  MOV R0, UR5 ;  /* 0x0000000500007c02 */ /* 0x010fce0008000f00 */
.L_x_151:
[----:B-1----:R1:W2:Y:S02]  /*93b0*/  SYNCS.PHASECHK.TRANS64.TRYWAIT P0, [R0+URZ], R3 ;  /* 0x00000003000075a7 */ /* 0x0022a400080011ff */
[----:B--2---:R-:W-:Y:S05]  /*93c0*/  @!P0 NANOSLEEP.SYNCS 0x989680 ;  /* 0x009896800000895d */ /* 0x004fea0003900000 */
[----:B------:R-:W2:Y:S02]  /*93d0*/  @!P0 SYNCS.PHASECHK.TRANS64 P0, [R0+URZ], R3 ;  /* 0x00000003000085a7 */ /* 0x000ea400080010ff */
[----:B--2---:R-:W-:Y:S05]  /*93e0*/  @!P0 BRA `(.L_x_151) ;  /* 0xfffffffc00f08947 */ /* 0x004fea000383ffff */
[----:B------:R-:W-:Y:S05]  /*93f0*/  BRA `(.L_x_152) ;  /* 0xffffff9400c87947 */ /* 0x000fea000383ffff */
.L_x_48:
[----:B----4-:R-:W-:-:S07]  /*9400*/  MOV R0, UR5 ;  /* 0x0000000500007c02 */ /* 0x010fce0008000f00 */
.L_x_153:
[----:B-1----:R1:W2:Y:S02]  /*9410*/  SYNCS.PHASECHK.TRANS64.TRYWAIT P0, [R0+URZ], R3 ;  /* 0x00000003000075a7 */ /* 0x0022a400080011ff */
[----:B--2---:R-:W-:Y:S05]  /*9420*/  @!P0 NANOSLEEP.SYNCS 0x989680 ;  /* 0x009896800000895d */ /* 0x004fea0003900000 */
[----:B------:R-:W2:Y:S02]  /*9430*/  @!P0 SYNCS.PHASECHK.TRANS64 P0, [R0+URZ], R3 ;  /* 0x00000003000085a7 */ /* 0x000ea400080010ff */
[----:B--2---:R-:W-:Y:S05]  /*9440*/  @!P0 BRA `(.L_x_153) ;  /* 0xfffffffc00f08947 */ /* 0x004fea000383ffff */
[----:B------:R-:W-:Y:S05]  /*9450*/  BRA `(.L_x_154) ;  /* 0xffffff9400d47947 */ /* 0x000fea000383ffff */
.L_x_49:
[----:B----4-:R-:W-:-:S07]  /*9460*/  MOV R0, UR5 ;  /* 0x0000000500007c02 */ /* 0x010fce0008000f00 */
.L_x_155:
[----:B-1----:R1:W2:Y:S02]  /*9470*/  SYNCS.PHASECHK.TRANS64.TRYWAIT P0, [R0+URZ], R3 ;  /* 0x00000003000075a7 */ /* 0x0022a400080011ff */
[----:B--2---:R-:W-:Y:S05]  /*9480*/  @!P0 NANOSLEEP.SYNCS 0x989680 ;  /* 0x009896800000895d */ /* 0x004fea0003900000 */
[----:B------:R-:W2:Y:S02]  /*9490*/  @!P0 SYNCS.PHASECHK.TRANS64 P0, [R0+URZ], R3 ;  /* 0x00000003000085a7 */ /* 0x000ea400080010ff */
[----:B--2---:R-:W-:Y:S05]  /*94a0*/  @!P0 BRA `(.L_x_155) ;  /* 0xfffffffc00f08947 */ /* 0x004fea000383ffff */
[----:B------:R-:W-:Y:S05]  /*94b0*/  BRA `(.L_x_156) ;  /* 0xffffff9400e07947 */ /* 0x000fea000383ffff */
.L_x_50:
[----:B----4-:R-:W-:-:S07]  /*94c0*/  MOV R0, UR5 ;  /* 0x0000000500007c02 */ /* 0x010fce0008000f00 */
.L_x_157:
[----:B-1----:R1:W2:Y:S02]  /*94d0*/  SYNCS.PHASECHK.TRANS64.TRYWAIT P0, [R0+URZ], R3 ;  /* 0x00000003000075a7 */ /* 0x0022a400080011ff */
[----:B--2---:R-:W-:Y:S05]  /*94e0*/  @!P0 NANOSLEEP.SYNCS 0x989680 ;  /* 0x009896800000895d */ /* 0x004fea0003900000 */
[----:B------:R-:W2:Y:S02]  /*94f0*/  @!P0 SYNCS.PHASECHK.TRANS64 P0, [R0+URZ], R3 ;  /* 0x00000003000085a7 */ /* 0x000ea400080010ff */
[----:B--2---:R-:W-:Y:S05]  /*9500*/  @!P0 BRA `(.L_x_157) ;  /* 0xfffffffc00f08947 */ /* 0x004fea000383ffff */
[----:B------:R-:W-:Y:S05]  /*9510*/  BRA `(.L_x_158) ;  /* 0xffffff9400ec7947 */ /* 0x000fea000383ffff */
.L_x_51:
[----:B----4-:R-:W-:-:S07]  /*9520*/  MOV R0, UR5 ;  /* 0x0000000500007c02 */ /* 0x010fce0008000f00 */
.L_x_159:
[----:B-1----:R1:W2:Y:S02]  /*9530*/  SYNCS.PHASECHK.TRANS64.TRYWAIT P0, [R0+URZ], R3 ;  /* 0x00000003000075a7 */ /* 0x0022a400080011ff */
[----:B--2---:R-:W-:Y:S05]  /*9540*/  @!P0 NANOSLEEP.SYNCS 0x989680 ;  /* 0x009896800000895d */ /* 0x004fea0003900000 */
[----:B------:R-:W2:Y:S02]  /*9550*/  @!P0 SYNCS.PHASECHK.TRANS64 P0, [R0+URZ], R3 ;  /* 0x00000003000085a7 */ /* 0x000ea400080010ff */
[----:B--2---:R-:W-:Y:S05]  /*9560*/  @!P0 BRA `(.L_x_159) ;  /* 0xfffffffc00f08947 */ /* 0x004fea000383ffff */
[----:B------:R-:W-:Y:S05]  /*9570*/  BRA `(.L_x_160) ;  /* 0xffffff9400f87947 */ /* 0x000fea000383ffff */
.L_x_52:
[----:B----4-:R-:W-:-:S07]  /*9580*/  MOV R0, UR5 ;  /* 0x0000000500007c02 */ /* 0x010fce0008000f00 */
.L_x_161:
[----:B-1----:R1:W2:Y:S02]  /*9590*/  SYNCS.PHASECHK.TRANS64.TRYWAIT P0, [R0+URZ], R3 ;  /* 0x00000003000075a7 */ /* 0x0022a400080011ff */
[----:B--2---:R-:W-:Y:S05]  /*95a0*/  @!P0 NANOSLEEP.SYNCS 0x989680 ;  /* 0x009896800000895d */ /* 0x004fea0003900000 */
[----:B------:R-:W2:Y:S02]  /*95b0*/  @!P0 SYNCS.PHASECHK.TRANS64 P0, [R0+URZ], R3 ;  /* 0x00000003000085a7 */ /* 0x000ea400080010ff */
[----:B--2---:R-:W-:Y:S05]  /*95c0*/  @!P0 BRA `(.L_x_161) ;  /* 0xfffffffc00f08947 */ /* 0x004fea000383ffff */
[----:B------:R-:W-:Y:S05]  /*95d0*/  BRA `(.L_x_162) ;  /* 0xffffff9800047947 */ /* 0x000fea000383ffff */
.L_x_53:
[----:B----4-:R-:W-:-:S07]  /*95e0*/  MOV R0, UR5 ;  /* 0x0000000500007c02 */ /* 0x010fce0008000f00 */
.L_x_163:
[----:B-1----:R1:W2:Y:S02]  /*95f0*/  SYNCS.PHASECHK.TRANS64.TRYWAIT P0, [R0+URZ], R3 ;  /* 0x00000003000075a7 */ /* 0x0022a400080011ff */
[----:B--2---:R-:W-:Y:S05]  /*9600*/  @!P0 NANOSLEEP.SYNCS 0x989680 ;  /* 0x009896800000895d */ /* 0x004fea0003900000 */
[----:B------:R-:W2:Y:S02]  /*9610*/  @!P0 SYNCS.PHASECHK.TRANS64 P0, [R0+URZ], R3 ;  /* 0x00000003000085a7 */ /* 0x000ea400080010ff */
[----:B--2---:R-:W-:Y:S05]  /*9620*/  @!P0 BRA `(.L_x_163) ;  /* 0xfffffffc00f08947 */ /* 0x004fea000383ffff */
[----:B------:R-:W-:Y:S05]  /*9630*/  BRA `(.L_x_164) ;  /* 0xffffff9800107947 */ /* 0x000fea000383ffff */
.L_x_54:
[----:B----4-:R-:W-:-:S07]  /*9640*/  MOV R0, UR5 ;  /* 0x0000000500007c02 */ /* 0x010fce0008000f00 */
.L_x_165:
[----:B-1----:R1:W2:Y:S02]  /*9650*/  SYNCS.PHASECHK.TRANS64.TRYWAIT P0, [R0+URZ], R3 ;  /* 0x00000003000075a7 */ /* 0x0022a400080011ff */
[----:B--2---:R-:W-:Y:S05]  /*9660*/  @!P0 NANOSLEEP.SYNCS 0x989680 ;  /* 0x009896800000895d */ /* 0x004fea0003900000 */
[----:B------:R-:W2:Y:S02]  /*9670*/  @!P0 SYNCS.PHASECHK.TRANS64 P0, [R0+URZ], R3 ;  /* 0x00000003000085a7 */ /* 0x000ea400080010ff */
[----:B--2---:R-:W-:Y:S05]  /*9680*/  @!P0 BRA `(.L_x_165) ;  /* 0xfffffffc00f08947 */ /* 0x004fea000383ffff */
[----:B------:R-:W-:Y:S05]  /*9690*/  BRA `(.L_x_166) ;  /* 0xffffff98001c7947 */ /* 0x000fea000383ffff */
.L_x_55:
[----:B----4-:R-:W-:-:S07]  /*96a0*/  MOV R0, UR5 ;  /* 0x0000000500007c02 */ /* 0x010fce0008000f00 */
.L_x_167:
[----:B-1----:R1:W2:Y:S02]  /*96b0*/  SYNCS.PHASECHK.TRANS64.TRYWAIT P0, [R0+URZ], R3 ;  /* 0x00000003000075a7 */ /* 0x0022a400080011ff */
[----:B--2---:R-:W-:Y:S05]  /*96c0*/  @!P0 NANOSLEEP.SYNCS 0x989680 ;  /* 0x009896800000895d */ /* 0x004fea0003900000 */
[----:B------:R-:W2:Y:S02]  /*96d0*/  @!P0 SYNCS.PHASECHK.TRANS64 P0, [R0+URZ], R3 ;  /* 0x00000003000085a7 */ /* 0x000ea400080010ff */
[----:B--2---:R-:W-:Y:S05]  /*96e0*/  @!P0 BRA `(.L_x_167) ;  /* 0xfffffffc00f08947 */ /* 0x004fea000383ffff */
[----:B------:R-:W-:Y:S05]  /*96f0*/  BRA `(.L_x_168) ;  /* 0xffffff9800287947 */ /* 0x000fea000383ffff */
.L_x_56:
[----:B----4-:R-:W-:-:S07]  /*9700*/  MOV R0, UR5 ;  /* 0x0000000500007c02 */ /* 0x010fce0008000f00 */
.L_x_169:
[----:B-1----:R1:W2:Y:S02]  /*9710*/  SYNCS.PHASECHK.TRANS64.TRYWAIT P0, [R0+URZ], R3 ;  /* 0x00000003000075a7 */ /* 0x0022a400080011ff */
[----:B--2---:R-:W-:Y:S05]  /*9720*/  @!P0 NANOSLEEP.SYNCS 0x989680 ;  /* 0x009896800000895d */ /* 0x004fea0003900000 */
[----:B------:R-:W2:Y:S02]  /*9730*/  @!P0 SYNCS.PHASECHK.TRANS64 P0, [R0+URZ], R3 ;  /* 0x00000003000085a7 */ /* 0x000ea400080010ff */
[----:B--2---:R-:W-:Y:S05]  /*9740*/  @!P0 BRA `(.L_x_169) ;  /* 0xfffffffc00f08947 */ /* 0x004fea000383ffff */
[----:B------:R-:W-:Y:S05]  /*9750*/  BRA `(.L_x_170) ;  /* 0xffffff9800347947 */ /* 0x000fea000383ffff */
.L_x_57:
[----:B----4-:R-:W-:-:S07]  /*9760*/  MOV R0, UR5 ;  /* 0x0000000500007c02 */ /* 0x010fce0008000f00 */
.L_x_171:
[----:B-1----:R1:W2:Y:S02]  /*9770*/  SYNCS.PHASECHK.TRANS64.TRYWAIT P0, [R0+URZ], R3 ;  /* 0x00000003000075a7 */ /* 0x0022a400080011ff */
[----:B--2---:R-:W-:Y:S05]  /*9780*/  @!P0 NANOSLEEP.SYNCS 0x989680 ;  /* 0x009896800000895d */ /* 0x004fea0003900000 */
[----:B------:R-:W2:Y:S02]  /*9790*/  @!P0 SYNCS.PHASECHK.TRANS64 P0, [R0+URZ], R3 ;  /* 0x00000003000085a7 */ /* 0x000ea400080010ff */
[----:B--2---:R-:W-:Y:S05]  /*97a0*/  @!P0 BRA `(.L_x_171) ;  /* 0xfffffffc00f08947 */ /* 0x004fea000383ffff */
[----:B------:R-:W-:Y:S05]  /*97b0*/  BRA `(.L_x_172) ;  /* 0xffffff9800407947 */ /* 0x000fea000383ffff */
.L_x_58:
[----:B----4-:R-:W-:-:S07]  /*97c0*/  MOV R0, UR5 ;  /* 0x0000000500007c02 */ /* 0x010fce0008000f00 */
.L_x_173:
[----:B-1----:R1:W2:Y:S02]  /*97d0*/  SYNCS.PHASECHK.TRANS64.TRYWAIT P0, [R0+URZ], R3 ;  /* 0x00000003000075a7 */ /* 0x0022a400080011ff */
[----:B--2---:R-:W-:Y:S05]  /*97e0*/  @!P0 NANOSLEEP.SYNCS 0x989680 ;  /* 0x009896800000895d */ /* 0x004fea0003900000 */
[----:B------:R-:W2:Y:S02]  /*97f0*/  @!P0 SYNCS.PHASECHK.TRANS64 P0, [R0+URZ], R3 ;  /* 0x00000003000085a7 */ /* 0x000ea400080010ff */
[----:B--2---:R-:W-:Y:S05]  /*9800*/  @!P0 BRA `(.L_x_173) ;  /* 0xfffffffc00f08947 */ /* 0x004fea000383ffff */
[----:B------:R-:W-:Y:S05]  /*9810*/  BRA `(.L_x_174) ;  /* 0xffffff98004c7947 */ /* 0x000fea000383ffff */
.L_x_59:
[----:B----4-:R-:W-:-:S07]  /*9820*/  MOV R0, UR5 ;  /* 0x0000000500007c02 */ /* 0x010fce0008000f00 */
.L_x_175:
[----:B-1----:R1:W2:Y:S02]  /*9830*/  SYNCS.PHASECHK.TRANS64.TRYWAIT P0, [R0+URZ], R3 ;  /* 0x00000003000075a7 */ /* 0x0022a400080011ff */
[----:B--2---:R-:W-:Y:S05]  /*9840*/  @!P0 NANOSLEEP.SYNCS 0x989680 ;  /* 0x009896800000895d */ /* 0x004fea0003900000 */
[----:B------:R-:W2:Y:S02]  /*9850*/  @!P0 SYNCS.PHASECHK.TRANS64 P0, [R0+URZ], R3 ;  /* 0x00000003000085a7 */ /* 0x000ea400080010ff */
[----:B--2---:R-:W-:Y:S05]  /*9860*/  @!P0 BRA `(.L_x_175) ;  /* 0xfffffffc00f08947 */ /* 0x004fea000383ffff */
[----:B------:R-:W-:Y:S05]  /*9870*/  BRA `(.L_x_176) ;  /* 0xffffff9800587947 */ /* 0x000fea000383ffff */
.L_x_62:
[----:B-1----:R1:W2:Y:S02]  /*9880*/  SYNCS.PHASECHK.TRANS64.TRYWAIT P0, [R0+URZ+0x210], R5 ;  /* 0x00021005000075a7 */ /* 0x0022a400080011ff */
[----:B--2---:R-:W-:Y:S05]  /*9890*/  @!P0 NANOSLEEP.SYNCS 0x989680 ;  /* 0x009896800000895d */ /* 0x004fea0003900000 */
[----:B------:R-:W2:Y:S02]  /*98a0*/  @!P0 SYNCS.PHASECHK.TRANS64 P0, [R0+URZ+0x210], R5 ;  /* 0x00021005000085a7 */ /* 0x000ea400080010ff */
[----:B--2---:R-:W-:Y:S05]  /*98b0*/  @!P0 BRA `(.L_x_62) ;  /* 0xfffffffc00f08947 */ /* 0x004fea000383ffff */
[----:B------:R-:W-:Y:S05]  /*98c0*/  BRA `(.L_x_177) ;  /* 0xffffff9800b47947 */ /* 0x000fea000383ffff */
.L_x_63:
[----:B------:R-:W-:-:S07]  /*98d0*/  MOV R0, UR5 ;  /* 0x0000000500007c02 */ /* 0x000fce0008000f00 */
.L_x_178:
[----:B-1----:R1:W2:Y:S02]  /*98e0*/  SYNCS.PHASECHK.TRANS64.TRYWAIT P0, [R0+URZ+0x1c0], R5 ;  /* 0x0001c005000075a7 */ /* 0x0022a400080011ff */
[----:B--2---:R-:W-:Y:S05]  /*98f0*/  @!P0 NANOSLEEP.SYNCS 0x989680 ;  /* 0x009896800000895d */ /* 0x004fea0003900000 */
[----:B------:R-:W2:Y:S02]  /*9900*/  @!P0 SYNCS.PHASECHK.TRANS64 P0, [R0+URZ+0x1c0], R5 ;  /* 0x0001c005000085a7 */ /* 0x000ea400080010ff */
[----:B--2---:R-:W-:Y:S05]  /*9910*/  @!P0 BRA `(.L_x_178) ;  /* 0xfffffffc00f08947 */ /* 0x004fea000383ffff */
[----:B------:R-:W-:Y:S05]  /*9920*/  BRA `(.L_x_179) ;  /* 0xffffff9800c47947 */ /* 0x000fea000383ffff */
.L_x_64:
[----:B-1----:R1:W2:Y:S02]  /*9930*/  SYNCS.PHASECHK.TRANS64.TRYWAIT P1, [R0+URZ+0x1b0], R5 ;  /* 0x0001b005000075a7 */ /* 0x0022a400080211ff */
[----:B--2---:R-:W-:Y:S05]  /*9940*/  @!P1 NANOSLEEP.SYNCS 0x989680 ;  /* 0x009896800000995d */ /* 0x004fea0003900000 */
[----:B------:R-:W2:Y:S02]  /*9950*/  @!P1 SYNCS.PHASECHK.TRANS64 P1, [R0+URZ+0x1b0], R5 ;  /* 0x0001b005000095a7 */ /* 0x000ea400080210ff */
[----:B--2---:R-:W-:Y:S05]  /*9960*/  @!P1 BRA `(.L_x_64) ;  /* 0xfffffffc00f09947 */ /* 0x004fea000383ffff */
[----:B------:R-:W-:Y:S05]  /*9970*/  BRA `(.L_x_180) ;  /* 0xffffff9800f47947 */ /* 0x000fea000383ffff */
.L_x_67:
[----:B------:R-:W-:-:S07]  /*9980*/  MOV R0, UR5 ;  /* 0x0000000500007c02 */ /* 0x000fce0008000f00 */
.L_x_181:
[----:B-1----:R1:W2:Y:S02]  /*9990*/  SYNCS.PHASECHK.TRANS64.TRYWAIT P0, [R0+URZ+0x1c0], R3 ;  /* 0x0001c003000075a7 */ /* 0x0022a400080011ff */
[----:B--2---:R-:W-:Y:S05]  /*99a0*/  @!P0 NANOSLEEP.SYNCS 0x989680 ;  /* 0x009896800000895d */ /* 0x004fea0003900000 */
[----:B------:R-:W2:Y:S02]  /*99b0*/  @!P0 SYNCS.PHASECHK.TRANS64 P0, [R0+URZ+0x1c0], R3 ;  /* 0x0001c003000085a7 */ /* 0x000ea400080010ff */
[----:B--2---:R-:W-:Y:S05]  /*99c0*/  @!P0 BRA `(.L_x_181) ;  /* 0xfffffffc00f08947 */ /* 0x004fea000383ffff */
[----:B------:R-:W-:Y:S05]  /*99d0*/  BRA `(.L_x_66) ;  /* 0xffffff9c00487947 */ /* 0x000fea000383ffff */
.L_x_74:
[----:B-1----:R1:W2:Y:S02]  /*99e0*/  SYNCS.PHASECHK.TRANS64.TRYWAIT P1, [R0+URZ+0x1b0], R5 ;  /* 0x0001b005000075a7 */ /* 0x0022a400080211ff */
[----:B--2---:R-:W-:Y:S05]  /*99f0*/  @!P1 NANOSLEEP.SYNCS 0x989680 ;  /* 0x009896800000995d */ /* 0x004fea0003900000 */
[----:B------:R-:W2:Y:S02]  /*9a00*/  @!P1 SYNCS.PHASECHK.TRANS64 P1, [R0+URZ+0x1b0], R5 ;  /* 0x0001b005000095a7 */ /* 0x000ea400080210ff */
[----:B--2---:R-:W-:Y:S05]  /*9a10*/  @!P1 BRA `(.L_x_74) ;  /* 0xfffffffc00f09947 */ /* 0x004fea000383ffff */
[----:B------:R-:W-:Y:S05]  /*9a20*/  BRA `(.L_x_182) ;  /* 0xffffffa000987947 */ /* 0x000fea000383ffff */
.L_x_75:
[----:B------:R-:W-:-:S07]  /*9a30*/  MOV R3, UR9 ;  /* 0x0000000900037c02 */ /* 0x000fce0008000f00 */
.L_x_183:
[----:B-1----:R1:W2:Y:S02]  /*9a40*/  SYNCS.PHASECHK.TRANS64.TRYWAIT P0, [R3+URZ+0x1f0], R0 ;  /* 0x0001f000030075a7 */ /* 0x0022a400080011ff */
[----:B--2---:R-:W-:Y:S05]  /*9a50*/  @!P0 NANOSLEEP.SYNCS 0x989680 ;  /* 0x009896800000895d */ /* 0x004fea0003900000 */
[----:B------:R-:W2:Y:S02]  /*9a60*/  @!P0 SYNCS.PHASECHK.TRANS64 P0, [R3+URZ+0x1f0], R0 ;  /* 0x0001f000030085a7 */ /* 0x000ea400080010ff */
[----:B--2---:R-:W-:Y:S05]  /*9a70*/  @!P0 BRA `(.L_x_183) ;  /* 0xfffffffc00f08947 */ /* 0x004fea000383ffff */
[----:B------:R-:W-:Y:S05]  /*9a80*/  BRA `(.L_x_184) ;  /* 0xffffffa000cc7947 */ /* 0x000fea000383ffff */
.L_x_78:
[----:B------:R-:W-:Y:S07]  /*9a90*/  MOV R0, UR7 ;  /* 0x0000000700007c02 */ /* 0x000fee0008000f00 */
.L_x_185:
[----:B-1----:R1:W2:Y:S02]  /*9aa0*/  SYNCS.PHASECHK.TRANS64.TRYWAIT P0, [R0+URZ], R3 ;  /* 0x00000003000075a7 */ /* 0x0022a400080011ff */
[----:B--2---:R-:W-:Y:S05]  /*9ab0*/  @!P0 NANOSLEEP.SYNCS 0x989680 ;  /* 0x009896800000895d */ /* 0x004fea0003900000 */
[----:B------:R-:W2:Y:S02]  /*9ac0*/  @!P0 SYNCS.PHASECHK.TRANS64 P0, [R0+URZ], R3 ;  /* 0x00000003000085a7 */ /* 0x000ea400080010ff */
[----:B--2---:R-:W-:Y:S05]  /*9ad0*/  @!P0 BRA `(.L_x_185) ;  /* 0xfffffffc00f08947 */ /* 0x004fea000383ffff */
[----:B------:R-:W-:Y:S05]  /*9ae0*/  BRA `(.L_x_77) ;  /* 0xffffffa000ec7947 */ /* 0x000fea000383ffff */
.L_x_81:
[----:B------:R-:W-:-:S07]  /*9af0*/  MOV R0, UR5 ;  /* 0x0000000500007c02 */ /* 0x000fce0008000f00 */
.L_x_186:
[----:B--2---:R2:W3:Y:S02]  /*9b00*/  SYNCS.PHASECHK.TRANS64.TRYWAIT P0, [R0+URZ], R3 ;  /* 0x00000003000075a7 */ /* 0x0044e400080011ff */
[----:B---3--:R-:W-:Y:S05]  /*9b10*/  @!P0 NANOSLEEP.SYNCS 0x989680 ;  /* 0x009896800000895d */ /* 0x008fea0003900000 */
[----:B------:R-:W3:Y:S02]  /*9b20*/  @!P0 SYNCS.PHASECHK.TRANS64 P0, [R0+URZ], R3 ;  /* 0x00000003000085a7 */ /* 0x000ee400080010ff */
[----:B---3--:R-:W-:Y:S05]  /*9b30*/  @!P0 BRA `(.L_x_186) ;  /* 0xfffffffc00f08947 */ /* 0x008fea000383ffff */
[----:B------:R-:W-:Y:S05]  /*9b40*/  BRA `(.L_x_187) ;  /* 0xffffffa400907947 */ /* 0x000fea000383ffff */
.L_x_82:
[----:B------:R-:W-:-:S07]  /*9b50*/  MOV R0, UR5 ;  /* 0x0000000500007c02 */ /* 0x000fce0008000f00 */
.L_x_188:
[----:B--2---:R2:W3:Y:S02]  /*9b60*/  SYNCS.PHASECHK.TRANS64.TRYWAIT P0, [R0+URZ], R3 ;  /* 0x00000003000075a7 */ /* 0x0044e400080011ff */
[----:B---3--:R-:W-:Y:S05]  /*9b70*/  @!P0 NANOSLEEP.SYNCS 0x989680 ;  /* 0x009896800000895d */ /* 0x008fea0003900000 */
[----:B------:R-:W3:Y:S02]  /*9b80*/  @!P0 SYNCS.PHASECHK.TRANS64 P0, [R0+URZ], R3 ;  /* 0x00000003000085a7 */ /* 0x000ee400080010ff */
[----:B---3--:R-:W-:Y:S05]  /*9b90*/  @!P0 BRA `(.L_x_188) ;  /* 0xfffffffc00f08947 */ /* 0x008fea000383ffff */
[----:B------:R-:W-:Y:S05]  /*9ba0*/  BRA `(.L_x_189) ;  /* 0xffffffa4009c7947 */ /* 0x000fea000383ffff */
.L_x_83:
[----:B------:R-:W-:-:S07]  /*9bb0*/  MOV R0, UR5 ;  /* 0x0000000500007c02 */ /* 0x000fce0008000f00 */
.L_x_190:
[----:B--2---:R2:W3:Y:S02]  /*9bc0*/  SYNCS.PHASECHK.TRANS64.TRYWAIT P0, [R0+URZ], R3 ;  /* 0x00000003000075a7 */ /* 0x0044e400080011ff */
[----:B---3--:R-:W-:Y:S05]  /*9bd0*/  @!P0 NANOSLEEP.SYNCS 0x989680 ;  /* 0x009896800000895d */ /* 0x008fea0003900000 */
[----:B------:R-:W3:Y:S02]  /*9be0*/  @!P0 SYNCS.PHASECHK.TRANS64 P0, [R0+URZ], R3 ;  /* 0x00000003000085a7 */ /* 0x000ee400080010ff */
[----:B---3--:R-:W-:Y:S05]  /*9bf0*/  @!P0 BRA `(.L_x_190) ;  /* 0xfffffffc00f08947 */ /* 0x008fea000383ffff */
[----:B------:R-:W-:Y:S05]  /*9c00*/  BRA `(.L_x_191) ;  /* 0xffffffa400a87947 */ /* 0x000fea000383ffff */
.L_x_84:
[----:B------:R-:W-:-:S07]  /*9c10*/  MOV R0, UR7 ;  /* 0x0000000700007c02 */ /* 0x000fce0008000f00 */
.L_x_192:
[----:B--2---:R2:W3:Y:S02]  /*9c20*/  SYNCS.PHASECHK.TRANS64.TRYWAIT P0, [R0+URZ], R3 ;  /* 0x00000003000075a7 */ /* 0x0044e400080011ff */
[----:B---3--:R-:W-:Y:S05]  /*9c30*/  @!P0 NANOSLEEP.SYNCS 0x989680 ;  /* 0x009896800000895d */ /* 0x008fea0003900000 */
[----:B------:R-:W3:Y:S02]  /*9c40*/  @!P0 SYNCS.PHASECHK.TRANS64 P0, [R0+URZ], R3 ;  /* 0x00000003000085a7 */ /* 0x000ee400080010ff */
[----:B---3--:R-:W-:Y:S05]  /*9c50*/  @!P0 BRA `(.L_x_192) ;  /* 0xfffffffc00f08947 */ /* 0x008fea000383ffff */
[----:B------:R-:W-:Y:S05]  /*9c60*/  BRA `(.L_x_193) ;  /* 0xffffffa400b47947 */ /* 0x000fea000383ffff */
.L_x_89:
[----:B--2---:R2:W3:Y:S02]  /*9c70*/  SYNCS.PHASECHK.TRANS64.TRYWAIT P0, [R0+URZ+0x1b0], R3 ;  /* 0x0001b003000075a7 */ /* 0x0044e400080011ff */
[----:B---3--:R-:W-:Y:S05]  /*9c80*/  @!P0 NANOSLEEP.SYNCS 0x989680 ;  /* 0x009896800000895d */ /* 0x008fea0003900000 */
[----:B------:R-:W3:Y:S02]  /*9c90*/  @!P0 SYNCS.PHASECHK.TRANS64 P0, [R0+URZ+0x1b0], R3 ;  /* 0x0001b003000085a7 */ /* 0x000ee400080010ff */
[----:B---3--:R-:W-:Y:S05]  /*9ca0*/  @!P0 BRA `(.L_x_89) ;  /* 0xfffffffc00f08947 */ /* 0x008fea000383ffff */
[----:B------:R-:W-:Y:S05]  /*9cb0*/  BRA `(.L_x_194) ;  /* 0xffffffa800b87947 */ /* 0x000fea000383ffff */
.L_x_92:
[----:B------:R-:W-:Y:S07]  /*9cc0*/  MOV R0, UR7 ;  /* 0x0000000700007c02 */ /* 0x000fee0008000f00 */
.L_x_195:
[----:B--2---:R2:W3:Y:S02]  /*9cd0*/  SYNCS.PHASECHK.TRANS64.TRYWAIT P0, [R0+URZ+0x1a8], R3 ;  /* 0x0001a803000075a7 */ /* 0x0044e400080011ff */
[----:B---3--:R-:W-:Y:S05]  /*9ce0*/  @!P0 NANOSLEEP.SYNCS 0x989680 ;  /* 0x009896800000895d */ /* 0x008fea0003900000 */
[----:B------:R-:W3:Y:S02]  /*9cf0*/  @!P0 SYNCS.PHASECHK.TRANS64 P0, [R0+URZ+0x1a8], R3 ;  /* 0x0001a803000085a7 */ /* 0x000ee400080010ff */
[----:B---3--:R-:W-:Y:S05]  /*9d00*/  @!P0 BRA `(.L_x_195) ;  /* 0xfffffffc00f08947 */ /* 0x008fea000383ffff */
[----:B------:R-:W-:Y:S05]  /*9d10*/  BRA `(.L_x_91) ;  /* 0xffffffac00987947 */ /* 0x000fea000383ffff */
.L_x_95:
[----:B--2---:R-:W-:Y:S07]  /*9d20*/  MOV R3, UR7 ;  /* 0x0000000700037c02 */ /* 0x004fee0008000f00 */
.L_x_196:
[----:B-1----:R1:W2:Y:S02]  /*9d30*/  SYNCS.PHASECHK.TRANS64.TRYWAIT P0, [R3+URZ+0x190], R12 ;  /* 0x0001900c030075a7 */ /* 0x0022a400080011ff */
[----:B--2---:R-:W-:Y:S05]  /*9d40*/  @!P0 NANOSLEEP.SYNCS 0x989680 ;  /* 0x009896800000895d */ /* 0x004fea0003900000 */
[----:B------:R-:W2:Y:S02]  /*9d50*/  @!P0 SYNCS.PHASECHK.TRANS64 P0, [R3+URZ+0x190], R12 ;  /* 0x0001900c030085a7 */ /* 0x000ea400080010ff */
[----:B--2---:R-:W-:Y:S05]  /*9d60*/  @!P0 BRA `(.L_x_196) ;  /* 0xfffffffc00f08947 */ /* 0x004fea000383ffff */
[----:B------:R-:W-:Y:S05]  /*9d70*/  BRA `(.L_x_197) ;  /* 0xffffffb000107947 */ /* 0x000fea000383ffff */
.L_x_96:
[----:B------:R-:W-:Y:S07]  /*9d80*/  MOV R3, UR7 ;  /* 0x0000000700037c02 */ /* 0x000fee0008000f00 */
.L_x_198:
[----:B-1----:R1:W2:Y:S02]  /*9d90*/  SYNCS.PHASECHK.TRANS64.TRYWAIT P0, [R3+URZ+0x198], R12 ;  /* 0x0001980c030075a7 */ /* 0x0022a400080011ff */
[----:B--2---:R-:W-:Y:S05]  /*9da0*/  @!P0 NANOSLEEP.SYNCS 0x989680 ;  /* 0x009896800000895d */ /* 0x004fea0003900000 */
[----:B------:R-:W2:Y:S02]  /*9db0*/  @!P0 SYNCS.PHASECHK.TRANS64 P0, [R3+URZ+0x198], R12 ;  /* 0x0001980c030085a7 */ /* 0x000ea400080010ff */
[----:B--2---:R-:W-:Y:S05]  /*9dc0*/  @!P0 BRA `(.L_x_198) ;  /* 0xfffffffc00f08947 */ /* 0x004fea000383ffff */
[----:B------:R-:W-:Y:S05]  /*9dd0*/  BRA `(.L_x_199) ;  /* 0xffffffb000907947 */ /* 0x000fea000383ffff */
.L_x_98:
[----:B------:R-:W-:-:S07]  /*9de0*/  MOV R0, UR7 ;  /* 0x0000000700007c02 */ /* 0x000fce0008000f00 */
.L_x_200:
[----:B-1----:R1:W3:Y:S02]  /*9df0*/  SYNCS.PHASECHK.TRANS64.TRYWAIT P0, [R0+URZ+0x190], R3 ;  /* 0x00019003000075a7 */ /* 0x0022e400080011ff */
[----:B---3--:R-:W-:Y:S05]  /*9e00*/  @!P0 NANOSLEEP.SYNCS 0x989680 ;  /* 0x009896800000895d */ /* 0x008fea0003900000 */
[----:B------:R-:W3:Y:S02]  /*9e10*/  @!P0 SYNCS.PHASECHK.TRANS64 P0, [R0+URZ+0x190], R3 ;  /* 0x00019003000085a7 */ /* 0x000ee400080010ff */
[----:B---3--:R-:W-:Y:S05]  /*9e20*/  @!P0 BRA `(.L_x_200) ;  /* 0xfffffffc00f08947 */ /* 0x008fea000383ffff */
[----:B------:R-:W-:Y:S05]  /*9e30*/  BRA `(.L_x_201) ;  /* 0xffffffb400007947 */ /* 0x000fea000383ffff */
.L_x_100:
[----:B--2---:R2:W4:Y:S02]  /*9e40*/  SYNCS.PHASECHK.TRANS64.TRYWAIT P0, [R0+URZ+0x1b0], R3 ;  /* 0x0001b003000075a7 */ /* 0x00452400080011ff */
[----:B----4-:R-:W-:Y:S05]  /*9e50*/  @!P0 NANOSLEEP.SYNCS 0x989680 ;  /* 0x009896800000895d */ /* 0x010fea0003900000 */
[----:B------:R-:W4:Y:S02]  /*9e60*/  @!P0 SYNCS.PHASECHK.TRANS64 P0, [R0+URZ+0x1b0], R3 ;  /* 0x0001b003000085a7 */ /* 0x000f2400080010ff */
[----:B----4-:R-:W-:Y:S05]  /*9e70*/  @!P0 BRA `(.L_x_100) ;  /* 0xfffffffc00f08947 */ /* 0x010fea000383ffff */
[----:B------:R-:W-:Y:S05]  /*9e80*/  BRA `(.L_x_202) ;  /* 0xffffffb400c87947 */ /* 0x000fea000383ffff */
.L_x_111:
[----:B-1----:R1:W3:Y:S02]  /*9e90*/  SYNCS.PHASECHK.TRANS64.TRYWAIT P1, [R3+URZ+0x180], R0 ;  /* 0x00018000030075a7 */ /* 0x0022e400080211ff */
[----:B---3--:R-:W-:Y:S05]  /*9ea0*/  @!P1 NANOSLEEP.SYNCS 0x989680 ;  /* 0x009896800000995d */ /* 0x008fea0003900000 */
[----:B------:R-:W3:Y:S02]  /*9eb0*/  @!P1 SYNCS.PHASECHK.TRANS64 P1, [R3+URZ+0x180], R0 ;  /* 0x00018000030095a7 */ /* 0x000ee400080210ff */
[----:B---3--:R-:W-:Y:S05]  /*9ec0*/  @!P1 BRA `(.L_x_111) ;  /* 0xfffffffc00f09947 */ /* 0x008fea000383ffff */
[----:B------:R-:W-:Y:S05]  /*9ed0*/  BRA `(.L_x_110) ;  /* 0xffffffc000ec7947 */ /* 0x000fea000383ffff */
.L_x_113:
[----:B-1----:R1:W4:Y:S02]  /*9ee0*/  SYNCS.PHASECHK.TRANS64.TRYWAIT P0, [R207+URZ+0x1d0], R2 ;  /* 0x0001d002cf0075a7 */ /* 0x00232400080011ff */
[----:B----4-:R-:W-:Y:S05]  /*9ef0*/  @!P0 NANOSLEEP.SYNCS 0x989680 ;  /* 0x009896800000895d */ /* 0x010fea0003900000 */
[----:B------:R-:W4:Y:S02]  /*9f00*/  @!P0 SYNCS.PHASECHK.TRANS64 P0, [R207+URZ+0x1d0], R2 ;  /* 0x0001d002cf0085a7 */ /* 0x000f2400080010ff */
[----:B----4-:R-:W-:Y:S05]  /*9f10*/  @!P0 BRA `(.L_x_113) ;  /* 0xfffffffc00f08947 */ /* 0x010fea000383ffff */
[----:B------:R-:W-:Y:S05]  /*9f20*/  BRA `(.L_x_112) ;  /* 0xffffffc400487947 */ /* 0x000fea000383ffff */
.L_x_122:
[----:B--2---:R2:W3:Y:S02]  /*9f30*/  SYNCS.PHASECHK.TRANS64.TRYWAIT P0, [R210+URZ+0x180], R3 ;  /* 0x00018003d20075a7 */ /* 0x0044e400080011ff */
[----:B---3--:R-:W-:Y:S05]  /*9f40*/  @!P0 NANOSLEEP.SYNCS 0x989680 ;  /* 0x009896800000895d */ /* 0x008fea0003900000 */
[----:B------:R-:W3:Y:S02]  /*9f50*/  @!P0 SYNCS.PHASECHK.TRANS64 P0, [R210+URZ+0x180], R3 ;  /* 0x00018003d20085a7 */ /* 0x000ee400080010ff */
[----:B---3--:R-:W-:Y:S05]  /*9f60*/  @!P0 BRA `(.L_x_122) ;  /* 0xfffffffc00f08947 */ /* 0x008fea000383ffff */
[----:B------:R-:W-:Y:S05]  /*9f70*/  BRA `(.L_x_121) ;  /* 0xffffffd800547947 */ /* 0x000fea000383ffff */
        .weak           $__internal_0_$__cuda_sm10x_tcgen05_guardrail_trap_col_being_dealloced_not_returned_by_alloc
        .type           $__internal_0_$__cuda_sm10x_tcgen05_guardrail_trap_col_being_dealloced_not_returned_by_alloc,@function
        .size           $__internal_0_$__cuda_sm10x_tcgen05_guardrail_trap_col_being_dealloced_not_returned_by_alloc,($__internal_1_$__cuda_sm10x_tcgen05_guardrail_trap_phase_invalid_during_alloc - $__internal_0_$__cuda_sm10x_tcgen05_guardrail_trap_col_being_dealloced_not_returned_by_alloc)
$__internal_0_$__cuda_sm10x_tcgen05_guardrail_trap_col_being_dealloced_not_returned_by_alloc:
[----:B------:R-:W-:Y:S05]  /*9f80*/  BPT.TRAP 0x1 ;  /* 0x000000040000795c */ /* 0x000fea0000300000 */
[----:B------:R-:W-:-:S04]  /*9f90*/  HFMA2 R3, -RZ, RZ, 0, 0 ;  /* 0x00000000ff037431 */ /* 0x000fc800000001ff */
[----:B------:R-:W-:Y:S05]  /*9fa0*/  RET.REL.NODEC R2 `(_ZN7cutlass13device_kernelINS_4gemm6kernel13GemmUniversalIN4cute5tupleIJiiiiEEENS1_10collective13CollectiveMmaINS1_35MainloopSm100TmaUmmaWarpSpecializedILi24ELi2ELi4ENS5_IJNS4_1CILi1EEESB_SB_EEEEENS5_IJNSA_ILi128EEESE_NSA_ILi32EEEEEENS_12float_e4m3_tENS5_IJSB_llEEENS_12float_e5m2_tESI_NS4_8TiledMMAINS4_8MMA_AtomIJNS4_10MMA_TraitsINS4_19SM100_MMA_F8F6F4_SSEJSH_SJ_fSE_SE_NS4_17integral_constantINS4_4UMMA5MajorELSQ_1EEESR_NSO_INSP_7ScaleInELSS_0EEEST_EEEEEENS4_6LayoutISC_NS5_IJNSA_ILi0EEESX_SX_EEEEENS5_IJNS4_10UnderscoreES10_S10_EEEEENS4_13SM90_TMA_LOADENS4_14ComposedLayoutINS4_7SwizzleILi3ELi4ELi3EEENS4_18smem_ptr_flag_bitsILi8EEENSW_INS5_IJSE_NSA_ILi8EEEEEENS5_IJSB_SE_EEEEEEEvNS4_8identityES13_S1D_vS1E_EENS_8epilogue10collective18CollectiveEpilogueINS1G_23Sm100TmaWarpSpecializedILi2ELi2ELi64ELb0ELb0EEEJSG_NS5_IJNSW_ISE_SB_EENSW_INSA_ILi64EEESB_EEEEESH_NS5_IJlSB_lEEESH_S1P_NS1G_6fusion15FusionCallbacksIS1K_NS1Q_17LinearCombinationISH_fSH_fLNS_15FloatRoundStyleE2EEESG_S1O_JEEENS4_5SM1004TMEM4LOAD26SM100_TMEM_LOAD_32dp32b64xES13_NS14_INS15_ILi2ELi4ELi3EEES18_NSW_INS5_IJS19_S1M_EEENS5_IJS1M_SB_EEEEEEENS4_39AutoVectorizingCopyWithAssumedAlignmentILi128EEENS4_14SM90_TMA_STOREES24_S26_S26_EEEvvEEEEvNT_6ParamsE) ;  /* 0xffffff6002147950 */ /* 0x000fea0003c3ffff */
        .weak           $__internal_1_$__cuda_sm10x_tcgen05_guardrail_trap_phase_invalid_during_alloc
        .type           $__internal_1_$__cuda_sm10x_tcgen05_guardrail_trap_phase_invalid_during_alloc,@function
        .size           $__internal_1_$__cuda_sm10x_tcgen05_guardrail_trap_phase_invalid_during_alloc,($__internal_2_$__cuda_sm10x_tcgen05_guardrail_trap_unallocated_columns_being_dealloced - $__internal_1_$__cuda_sm10x_tcgen05_guardrail_trap_phase_invalid_during_alloc)
$__internal_1_$__cuda_sm10x_tcgen05_guardrail_trap_phase_invalid_during_alloc:
[----:B------:R-:W-:Y:S05]  /*9fb0*/  BPT.TRAP 0x1 ;  /* 0x000000040000795c */ /* 0x000fea0000300000 */
[----:B------:R-:W-:-:S04]  /*9fc0*/  MOV R3, 0x0 ;  /* 0x0000000000037802 */ /* 0x000fc80000000f00 */
[----:B------:R-:W-:Y:S05]  /*9fd0*/  RET.REL.NODEC R2 `(_ZN7cutlass13device_kernelINS_4gemm6kernel13GemmUniversalIN4cute5tupleIJiiiiEEENS1_10collective13CollectiveMmaINS1_35MainloopSm100TmaUmmaWarpSpecializedILi24ELi2ELi4ENS5_IJNS4_1CILi1EEESB_SB_EEEEENS5_IJNSA_ILi128EEESE_NSA_ILi32EEEEEENS_12float_e4m3_tENS5_IJSB_llEEENS_12float_e5m2_tESI_NS4_8TiledMMAINS4_8MMA_AtomIJNS4_10MMA_TraitsINS4_19SM100_MMA_F8F6F4_SSEJSH_SJ_fSE_SE_NS4_17integral_constantINS4_4UMMA5MajorELSQ_1EEESR_NSO_INSP_7ScaleInELSS_0EEEST_EEEEEENS4_6LayoutISC_NS5_IJNSA_ILi0EEESX_SX_EEEEENS5_IJNS4_10UnderscoreES10_S10_EEEEENS4_13SM90_TMA_LOADENS4_14ComposedLayoutINS4_7SwizzleILi3ELi4ELi3EEENS4_18smem_ptr_flag_bitsILi8EEENSW_INS5_IJSE_NSA_ILi8EEEEEENS5_IJSB_SE_EEEEEEEvNS4_8identityES13_S1D_vS1E_EENS_8epilogue10collective18CollectiveEpilogueINS1G_23Sm100TmaWarpSpecializedILi2ELi2ELi64ELb0ELb0EEEJSG_NS5_IJNSW_ISE_SB_EENSW_INSA_ILi64EEESB_EEEEESH_NS5_IJlSB_lEEESH_S1P_NS1G_6fusion15FusionCallbacksIS1K_NS1Q_17LinearCombinationISH_fSH_fLNS_15FloatRoundStyleE2EEESG_S1O_JEEENS4_5SM1004TMEM4LOAD26SM100_TMEM_LOAD_32dp32b64xES13_NS14_INS15_ILi2ELi4ELi3EEES18_NSW_INS5_IJS19_S1M_EEENS5_IJS1M_SB_EEEEEEENS4_39AutoVectorizingCopyWithAssumedAlignmentILi128EEENS4_14SM90_TMA_STOREES24_S26_S26_EEEvvEEEEvNT_6ParamsE) ;  /* 0xffffff6002087950 */ /* 0x000fea0003c3ffff */
        .weak           $__internal_2_$__cuda_sm10x_tcgen05_guardrail_trap_unallocated_columns_being_dealloced
        .type           $__internal_2_$__cuda_sm10x_tcgen05_guardrail_trap_unallocated_columns_being_dealloced,@function
        .size           $__internal_2_$__cuda_sm10x_tcgen05_guardrail_trap_unallocated_columns_being_dealloced,(.L_x_204 - $__internal_2_$__cuda_sm10x_tcgen05_guardrail_trap_unallocated_columns_being_dealloced)
$__internal_2_$__cuda_sm10x_tcgen05_guardrail_trap_unallocated_columns_being_dealloced:
[----:B------:R-:W-:Y:S05]  /*9fe0*/  BPT.TRAP 0x1 ;  /* 0x000000040000795c */ /* 0x000fea0000300000 */
[----:B------:R-:W-:-:S04]  /*9ff0*/  HFMA2 R3, -RZ, RZ, 0, 0 ;  /* 0x00000000ff037431 */ /* 0x000fc800000001ff */
[----:B------:R-:W-:Y:S05]  /*a000*/  RET.REL.NODEC R2 `(_ZN7cutlass13device_kernelINS_4gemm6kernel13GemmUniversalIN4cute5tupleIJiiiiEEENS1_10collective13CollectiveMmaINS1_35MainloopSm100TmaUmmaWarpSpecializedILi24ELi2ELi4ENS5_IJNS4_1CILi1EEESB_SB_EEEEENS5_IJNSA_ILi128EEESE_NSA_ILi32EEEEEENS_12float_e4m3_tENS5_IJSB_llEEENS_12float_e5m2_tESI_NS4_8TiledMMAINS4_8MMA_AtomIJNS4_10MMA_TraitsINS4_19SM100_MMA_F8F6F4_SSEJSH_SJ_fSE_SE_NS4_17integral_constantINS4_4UMMA5MajorELSQ_1EEESR_NSO_INSP_7ScaleInELSS_0EEEST_EEEEEENS4_6LayoutISC_NS5_IJNSA_ILi0EEESX_SX_EEEEENS5_IJNS4_10UnderscoreES10_S10_EEEEENS4_13SM90_TMA_LOADENS4_14ComposedLayoutINS4_7SwizzleILi3ELi4ELi3EEENS4_18smem_ptr_flag_bitsILi8EEENSW_INS5_IJSE_NSA_ILi8EEEEEENS5_IJSB_SE_EEEEEEEvNS4_8identityES13_S1D_vS1E_EENS_8epilogue10collective18CollectiveEpilogueINS1G_23Sm100TmaWarpSpecializedILi2ELi2ELi64ELb0ELb0EEEJSG_NS5_IJNSW_ISE_SB_EENSW_INSA_ILi64EEESB_EEEEESH_NS5_IJlSB_lEEESH_S1P_NS1G_6fusion15FusionCallbacksIS1K_NS1Q_17LinearCombinationISH_fSH_fLNS_15FloatRoundStyleE2EEESG_S1O_JEEENS4_5SM1004TMEM4LOAD26SM100_TMEM_LOAD_32dp32b64xES13_NS14_INS15_ILi2ELi4ELi3EEES18_NSW_INS5_IJS19_S1M_EEENS5_IJS1M_SB_EEEEEEENS4_39AutoVectorizingCopyWithAssumedAlignmentILi128EEENS4_14SM90_TMA_STOREES24_S26_S26_EEEvvEEEEvNT_6ParamsE) ;  /* 0xffffff5c02fc7950 */ /* 0x000fea0003c3ffff */
.L_x_203:
[----:B------:R-:W-:-:S00]  /*a010*/  BRA `(.L_x_203) ;  /* 0xfffffffc00fc7947 */ /* 0x000fc0000383ffff */
[----:B------:R-:W-:-:S00]  /*a020*/  NOP ;  /* 0x0000000000007918 */ /* 0x000fc00000000000 */
        /* <DEDUP_REMOVED lines=13> */
.L_x_204:


//--------------------- .nv.global.init           --------------------------
	.section	.nv.global.init,"aw",@progbits
.nv.global.init:
	.type		$str$27,@object
	.size		$str$27,($str$28 - $str$27)
$str$27:
        /*0000*/ 	.byte	0x28, 0x61, 0x64, 0x64, 0x72, 0x65, 0x73, 0x73, 0x20, 0x26, 0x20, 0x6d, 0x61, 0x73, 0x6b, 0x29
        /*0010*/ 	.byte	0x20, 0x3d, 0x3d, 0x20, 0x30, 0x00
	.type		$str$28,@object
	.size		$str$28,($str$26 - $str$28)
$str$28:
        /*0016*/ 	.byte	0x2f, 0x74, 0x6d, 0x70, 0x2f, 0x63, 0x75, 0x74, 0x6c, 0x61, 0x73, 0x73, 0x5f, 0x73, 0x77, 0x65
        /*0026*/ 	.byte	0x65, 0x70, 0x5f, 0x73, 0x72, 0x63, 0x2f, 0x69, 0x6e, 0x63, 0x6c, 0x75, 0x64, 0x65, 0x2f, 0x63
        /*0036*/ 	.byte	0x75, 0x74, 0x65, 0x2f, 0x70, 0x6f, 0x69, 0x6e, 0x74, 0x65, 0x72, 0x5f, 0x66, 0x6c, 0x61, 0x67
        /*0046*/ 	.byte	0x67, 0x65, 0x64, 0x2e, 0x68, 0x70, 0x70, 0x00
	.type		$str$26,@object
	.size		$str$26,($str$25 - $str$26)
$str$26:
        /*004e*/ 	.byte	0x2f, 0x74, 0x6d, 0x70, 0x2f, 0x63, 0x75, 0x74, 0x6c, 0x61, 0x73, 0x73, 0x5f, 0x73, 0x77, 0x65
        /*005e*/ 	.byte	0x65, 0x70, 0x5f, 0x73, 0x72, 0x63, 0x2f, 0x69, 0x6e, 0x63, 0x6c, 0x75, 0x64, 0x65, 0x2f, 0x63
        /*006e*/ 	.byte	0x75, 0x74, 0x65, 0x2f, 0x61, 0x74, 0x6f, 0x6d, 0x2f, 0x63, 0x6f, 0x70, 0x79, 0x5f, 0x74, 0x72
        /*007e*/ 	.byte	0x61, 0x69, 0x74, 0x73, 0x5f, 0x73, 0x6d, 0x31, 0x30, 0x30, 0x2e, 0x68, 0x70, 0x70, 0x00
	.type		$str$25,@object
	.size		$str$25,(__unnamed_1 - $str$25)
$str$25:
        /*008d*/ 	.byte	0x28, 0x28, 0x75, 0x69, 0x6e, 0x74, 0x33, 0x32, 0x5f, 0x74, 0x28, 0x74, 0x68, 0x72, 0x65, 0x61
        /*009d*/ 	.byte	0x64, 0x49, 0x64, 0x78, 0x2e, 0x78, 0x29, 0x20, 0x2f, 0x20, 0x33, 0x32, 0x29, 0x20, 0x25, 0x20
        /*00ad*/ 	.byte	0x34, 0x29, 0x20, 0x3d, 0x3d, 0x20, 0x28, 0x28, 0x28, 0x74, 0x6d, 0x65, 0x6d, 0x5f, 0x61, 0x64
        /*00bd*/ 	.byte	0x64, 0x72, 0x20, 0x3e, 0x3e, 0x20, 0x31, 0x36, 0x29, 0x20, 0x2f, 0x20, 0x33, 0x32, 0x29, 0x20
        /*00cd*/ 	.byte	0x25, 0x20, 0x34, 0x29, 0x00
	.type		__unnamed_1,@object
	.size		__unnamed_1,(__unnamed_2 - __unnamed_1)
__unnamed_1:
        /*00d2*/ 	.byte	0x61, 0x75, 0x74, 0x6f, 0x20, 0x63, 0x75, 0x74, 0x65, 0x3a, 0x3a, 0x61, 0x73, 0x5f, 0x70, 0x6f
        /* <DEDUP_REMOVED lines=24> */
        /*0262*/ 	.byte	0x43, 0x3c, 0x38, 0x31, 0x39, 0x32, 0x3e, 0x3e, 0x3e, 0x3e, 0x5d, 0x00
	.type		__unnamed_2,@object
	.size		__unnamed_2,(.L_2 - __unnamed_2)
__unnamed_2:
        /* <DEDUP_REMOVED lines=42> */
        /*050e*/ 	.byte	0x3e, 0x3e, 0x3e, 0x3e, 0x5d, 0x00
.L_2:


//--------------------- .nv.shared._ZN7cutlass13device_kernelINS_4gemm6kernel13GemmUniversalIN4cute5tupleIJiiiiEEENS1_10collective13CollectiveMmaINS1_35MainloopSm100TmaUmmaWarpSpecializedILi24ELi2ELi4ENS5_IJNS4_1CILi1EEESB_SB_EEEEENS5_IJNSA_ILi128EEESE_NSA_ILi32EEEEEENS_12float_e4m3_tENS5_IJSB_llEEENS_12float_e5m2_tESI_NS4_8TiledMMAINS4_8MMA_AtomIJNS4_10MMA_TraitsINS4_19SM100_MMA_F8F6F4_SSEJSH_SJ_fSE_SE_NS4_17integral_constantINS4_4UMMA5MajorELSQ_1EEESR_NSO_INSP_7ScaleInELSS_0EEEST_EEEEEENS4_6LayoutISC_NS5_IJNSA_ILi0EEESX_SX_EEEEENS5_IJNS4_10UnderscoreES10_S10_EEEEENS4_13SM90_TMA_LOADENS4_14ComposedLayoutINS4_7SwizzleILi3ELi4ELi3EEENS4_18smem_ptr_flag_bitsILi8EEENSW_INS5_IJSE_NSA_ILi8EEEEEENS5_IJSB_SE_EEEEEEEvNS4_8identityES13_S1D_vS1E_EENS_8epilogue10collective18CollectiveEpilogueINS1G_23Sm100TmaWarpSpecializedILi2ELi2ELi64ELb0ELb0EEEJSG_NS5_IJNSW_ISE_SB_EENSW_INSA_ILi64EEESB_EEEEESH_NS5_IJlSB_lEEESH_S1P_NS1G_6fusion15FusionCallbacksIS1K_NS1Q_17LinearCombinationISH_fSH_fLNS_15FloatRoundStyleE2EEESG_S1O_JEEENS4_5SM1004TMEM4LOAD26SM100_TMEM_LOAD_32dp32b64xES13_NS14_INS15_ILi2ELi4ELi3EEES18_NSW_INS5_IJS19_S1M_EEENS5_IJS1M_SB_EEEEEEENS4_39AutoVectorizingCopyWithAssumedAlignmentILi128EEENS4_14SM90_TMA_STOREES24_S26_S26_EEEvvEEEEvNT_6ParamsE --------------------------
	.section	.nv.shared._ZN7cutlass13device_kernelINS_4gemm6kernel13GemmUniversalIN4cute5tupleIJiiiiEEENS1_10collective13CollectiveMmaINS1_35MainloopSm100TmaUmmaWarpSpecializedILi24ELi2ELi4ENS5_IJNS4_1CILi1EEESB_SB_EEEEENS5_IJNSA_ILi128EEESE_NSA_ILi32EEEEEENS_12float_e4m3_tENS5_IJSB_llEEENS_12float_e5m2_tESI_NS4_8TiledMMAINS4_8MMA_AtomIJNS4_10MMA_TraitsINS4_19SM100_MMA_F8F6F4_SSEJSH_SJ_fSE_SE_NS4_17integral_constantINS4_4UMMA5MajorELSQ_1EEESR_NSO_INSP_7ScaleInELSS_0EEEST_EEEEEENS4_6LayoutISC_NS5_IJNSA_ILi0EEESX_SX_EEEEENS5_IJNS4_10UnderscoreES10_S10_EEEEENS4_13SM90_TMA_LOADENS4_14ComposedLayoutINS4_7SwizzleILi3ELi4ELi3EEENS4_18smem_ptr_flag_bitsILi8EEENSW_INS5_IJSE_NSA_ILi8EEEEEENS5_IJSB_SE_EEEEEEEvNS4_8identityES13_S1D_vS1E_EENS_8epilogue10collective18CollectiveEpilogueINS1G_23Sm100TmaWarpSpecializedILi2ELi2ELi64ELb0ELb0EEEJSG_NS5_IJNSW_ISE_SB_EENSW_INSA_ILi64EEESB_EEEEESH_NS5_IJlSB_lEEESH_S1P_NS1G_6fusion15FusionCallbacksIS1K_NS1Q_17LinearCombinationISH_fSH_fLNS_15FloatRoundStyleE2EEESG_S1O_JEEENS4_5SM1004TMEM4LOAD26SM100_TMEM_LOAD_32dp32b64xES13_NS14_INS15_ILi2ELi4ELi3EEES18_NSW_INS5_IJS19_S1M_EEENS5_IJS1M_SB_EEEEEEENS4_39AutoVectorizingCopyWithAssumedAlignmentILi128EEENS4_14SM90_TMA_STOREES24_S26_S26_EEEvvEEEEvNT_6ParamsE,"aw",@nobits
	.sectionflags	@""
	.align	16
	.zero		1024


//--------------------- .nv.shared.reserved.0     --------------------------
	.section	.nv.shared.reserved.0,"aw",@nobits
	.weak		__nv_reservedSMEM_offset_0_alias
	.size		__nv_reservedSMEM_offset_0_alias, 0, 64
	.other		__nv_reservedSMEM_offset_0_alias,@"STO_CUDA_RESERVED_SHARED STV_DEFAULT"
__nv_reservedSMEM_offset_0_alias:
	.zero		0
.nv.shared.reserved.0:
	.zero		64
	.weak		__nv_reservedSMEM_tcgen05_partition
	.type		__nv_reservedSMEM_tcgen05_partition,@object
	.size		__nv_reservedSMEM_tcgen05_partition,(.L_0 - __nv_reservedSMEM_tcgen05_partition)
__nv_reservedSMEM_tcgen05_partition:
	.zero		32
.L_0:


//--------------------- .nv.global                --------------------------
	.section	.nv.global,"aw",@nobits
.nv.global:
	.type		_ZN40_INTERNAL_b358f79a_4_k_cu_294ce057_379724cute1_E,@object
	.size		_ZN40_INTERNAL_b358f79a_4_k_cu_294ce057_379724cute1_E,(_ZN40_INTERNAL_b358f79a_4_k_cu_294ce057_379724cuda3std3__45__cpo6cbeginE - _ZN40_INTERNAL_b358f79a_4_k_cu_294ce057_379724cute1_E)
_ZN40_INTERNAL_b358f79a_4_k_cu_294ce057_379724cute1_E:
	.zero		1
	.type		_ZN40_INTERNAL_b358f79a_4_k_cu_294ce057_379724cuda3std3__45__cpo6cbeginE,@object
	.size		_ZN40_INTERNAL_b358f79a_4_k_cu_294ce057_379724cuda3std3__45__cpo6cbeginE,(_ZN40_INTERNAL_b358f79a_4_k_cu_294ce057_379724cuda3std3__48in_placeE - _ZN40_INTERNAL_b358f79a_4_k_cu_294ce057_379724cuda3std3__45__cpo6cbeginE)
_ZN40_INTERNAL_b358f79a_4_k_cu_294ce057_379724cuda3std3__45__cpo6cbeginE:
	.zero		1
	.type		_ZN40_INTERNAL_b358f79a_4_k_cu_294ce057_379724cuda3std3__48in_placeE,@object
	.size		_ZN40_INTERNAL_b358f79a_4_k_cu_294ce057_379724cuda3std3__48in_placeE,(_ZN40_INTERNAL_b358f79a_4_k_cu_294ce057_379724cuda3std6ranges3__45__cpo9iter_moveE - _ZN40_INTERNAL_b358f79a_4_k_cu_294ce057_379724cuda3std3__48in_placeE)
_ZN40_INTERNAL_b358f79a_4_k_cu_294ce057_379724cuda3std3__48in_placeE:
	.zero		1
	.type		_ZN40_INTERNAL_b358f79a_4_k_cu_294ce057_379724cuda3std6ranges3__45__cpo9iter_moveE,@object
	.size		_ZN40_INTERNAL_b358f79a_4_k_cu_294ce057_379724cuda3std6ranges3__45__cpo9iter_moveE,(_ZN40_INTERNAL_b358f79a_4_k_cu_294ce057_379724cuda3std3__45__cpo5beginE - _ZN40_INTERNAL_b358f79a_4_k_cu_294ce057_379724cuda3std6ranges3__45__cpo9iter_moveE)
_ZN40_INTERNAL_b358f79a_4_k_cu_294ce057_379724cuda3std6ranges3__45__cpo9iter_moveE:
	.zero		1
	.type		_ZN40_INTERNAL_b358f79a_4_k_cu_294ce057_379724cuda3std3__45__cpo5beginE,@object
	.size		_ZN40_INTERNAL_b358f79a_4_k_cu_294ce057_379724cuda3std3__45__cpo5beginE,(_ZN40_INTERNAL_b358f79a_4_k_cu_294ce057_379724cuda3std3__442_GLOBAL__N__b358f79a_4_k_cu_294ce057_379726ignoreE - _ZN40_INTERNAL_b358f79a_4_k_cu_294ce057_379724cuda3std3__45__cpo5beginE)
_ZN40_INTERNAL_b358f79a_4_k_cu_294ce057_379724cuda3std3__45__cpo5beginE:
	.zero		1
	.type		_ZN40_INTERNAL_b358f79a_4_k_cu_294ce057_379724cuda3std3__442_GLOBAL__N__b358f79a_4_k_cu_294ce057_379726ignoreE,@object
	.size		_ZN40_INTERNAL_b358f79a_4_k_cu_294ce057_379724cuda3std3__442_GLOBAL__N__b358f79a_4_k_cu_294ce057_379726ignoreE,(_ZN40_INTERNAL_b358f79a_4_k_cu_294ce057_379724cute7productE - _ZN40_INTERNAL_b358f79a_4_k_cu_294ce057_379724cuda3std3__442_GLOBAL__N__b358f79a_4_k_cu_294ce057_379726ignoreE)
_ZN40_INTERNAL_b358f79a_4_k_cu_294ce057_379724cuda3std3__442_GLOBAL__N__b358f79a_4_k_cu_294ce057_379726ignoreE:
	.zero		1
	.type		_ZN40_INTERNAL_b358f79a_4_k_cu_294ce057_379724cute7productE,@object
	.size		_ZN40_INTERNAL_b358f79a_4_k_cu_294ce057_379724cute7productE,(_ZN40_INTERNAL_b358f79a_4_k_cu_294ce057_379724cuda3std3__45__cpo3endE - _ZN40_INTERNAL_b358f79a_4_k_cu_294ce057_379724cute7productE)
_ZN40_INTERNAL_b358f79a_4_k_cu_294ce057_379724cute7productE:
	.zero		1
	.type		_ZN40_INTERNAL_b358f79a_4_k_cu_294ce057_379724cuda3std3__45__cpo3endE,@object
	.size		_ZN40_INTERNAL_b358f79a_4_k_cu_294ce057_379724cuda3std3__45__cpo3endE,(_ZN40_INTERNAL_b358f79a_4_k_cu_294ce057_379724cuda3std3__419piecewise_constructE - _ZN40_INTERNAL_b358f79a_4_k_cu_294ce057_379724cuda3std3__45__cpo3endE)
_ZN40_INTERNAL_b358f79a_4_k_cu_294ce057_379724cuda3std3__45__cpo3endE:
	.zero		1
	.type		_ZN40_INTERNAL_b358f79a_4_k_cu_294ce057_379724cuda3std3__419piecewise_constructE,@object
	.size		_ZN40_INTERNAL_b358f79a_4_k_cu_294ce057_379724cuda3std3__419piecewise_constructE,(_ZN40_INTERNAL_b358f79a_4_k_cu_294ce057_379724cuda3std3__45__cpo4cendE - _ZN40_INTERNAL_b358f79a_4_k_cu_294ce057_379724cuda3std3__419piecewise_constructE)
_ZN40_INTERNAL_b358f79a_4_k_cu_294ce057_379724cuda3std3__419piecewise_constructE:
	.zero		1
	.type		_ZN40_INTERNAL_b358f79a_4_k_cu_294ce057_379724cuda3std3__45__cpo4cendE,@object
	.size		_ZN40_INTERNAL_b358f79a_4_k_cu_294ce057_379724cuda3std3__45__cpo4cendE,(_ZN40_INTERNAL_b358f79a_4_k_cu_294ce057_379724cuda3std6ranges3__45__cpo4swapE - _ZN40_INTERNAL_b358f79a_4_k_cu_294ce057_379724cuda3std3__45__cpo4cendE)
_ZN40_INTERNAL_b358f79a_4_k_cu_294ce057_379724cuda3std3__45__cpo4cendE:
	.zero		1
	.type		_ZN40_INTERNAL_b358f79a_4_k_cu_294ce057_379724cuda3std6ranges3__45__cpo4swapE,@object
	.size		_ZN40_INTERNAL_b358f79a_4_k_cu_294ce057_379724cuda3std6ranges3__45__cpo4swapE,(.L_10 - _ZN40_INTERNAL_b358f79a_4_k_cu_294ce057_379724cuda3std6ranges3__45__cpo4swapE)
_ZN40_INTERNAL_b358f79a_4_k_cu_294ce057_379724cuda3std6ranges3__45__cpo4swapE:
	.zero		1
.L_10:


//--------------------- .nv.constant0._ZN7cutlass13device_kernelINS_4gemm6kernel13GemmUniversalIN4cute5tupleIJiiiiEEENS1_10collective13CollectiveMmaINS1_35MainloopSm100TmaUmmaWarpSpecializedILi24ELi2ELi4ENS5_IJNS4_1CILi1EEESB_SB_EEEEENS5_IJNSA_ILi128EEESE_NSA_ILi32EEEEEENS_12float_e4m3_tENS5_IJSB_llEEENS_12float_e5m2_tESI_NS4_8TiledMMAINS4_8MMA_AtomIJNS4_10MMA_TraitsINS4_19SM100_MMA_F8F6F4_SSEJSH_SJ_fSE_SE_NS4_17integral_constantINS4_4UMMA5MajorELSQ_1EEESR_NSO_INSP_7ScaleInELSS_0EEEST_EEEEEENS4_6LayoutISC_NS5_IJNSA_ILi0EEESX_SX_EEEEENS5_IJNS4_10UnderscoreES10_S10_EEEEENS4_13SM90_TMA_LOADENS4_14ComposedLayoutINS4_7SwizzleILi3ELi4ELi3EEENS4_18smem_ptr_flag_bitsILi8EEENSW_INS5_IJSE_NSA_ILi8EEEEEENS5_IJSB_SE_EEEEEEEvNS4_8identityES13_S1D_vS1E_EENS_8epilogue10collective18CollectiveEpilogueINS1G_23Sm100TmaWarpSpecializedILi2ELi2ELi64ELb0ELb0EEEJSG_NS5_IJNSW_ISE_SB_EENSW_INSA_ILi64EEESB_EEEEESH_NS5_IJlSB_lEEESH_S1P_NS1G_6fusion15FusionCallbacksIS1K_NS1Q_17LinearCombinationISH_fSH_fLNS_15FloatRoundStyleE2EEESG_S1O_JEEENS4_5SM1004TMEM4LOAD26SM100_TMEM_LOAD_32dp32b64xES13_NS14_INS15_ILi2ELi4ELi3EEES18_NSW_INS5_IJS19_S1M_EEENS5_IJS1M_SB_EEEEEEENS4_39AutoVectorizingCopyWithAssumedAlignmentILi128EEENS4_14SM90_TMA_STOREES24_S26_S26_EEEvvEEEEvNT_6ParamsE --------------------------
	.section	.nv.constant0._ZN7cutlass13device_kernelINS_4gemm6kernel13GemmUniversalIN4cute5tupleIJiiiiEEENS1_10collective13CollectiveMmaINS1_35MainloopSm100TmaUmmaWarpSpecializedILi24ELi2ELi4ENS5_IJNS4_1CILi1EEESB_SB_EEEEENS5_IJNSA_ILi128EEESE_NSA_ILi32EEEEEENS_12float_e4m3_tENS5_IJSB_llEEENS_12float_e5m2_tESI_NS4_8TiledMMAINS4_8MMA_AtomIJNS4_10MMA_TraitsINS4_19SM100_MMA_F8F6F4_SSEJSH_SJ_fSE_SE_NS4_17integral_constantINS4_4UMMA5MajorELSQ_1EEESR_NSO_INSP_7ScaleInELSS_0EEEST_EEEEEENS4_6LayoutISC_NS5_IJNSA_ILi0EEESX_SX_EEEEENS5_IJNS4_10UnderscoreES10_S10_EEEEENS4_13SM90_TMA_LOADENS4_14ComposedLayoutINS4_7SwizzleILi3ELi4ELi3EEENS4_18smem_ptr_flag_bitsILi8EEENSW_INS5_IJSE_NSA_ILi8EEEEEENS5_IJSB_SE_EEEEEEEvNS4_8identityES13_S1D_vS1E_EENS_8epilogue10collective18CollectiveEpilogueINS1G_23Sm100TmaWarpSpecializedILi2ELi2ELi64ELb0ELb0EEEJSG_NS5_IJNSW_ISE_SB_EENSW_INSA_ILi64EEESB_EEEEESH_NS5_IJlSB_lEEESH_S1P_NS1G_6fusion15FusionCallbacksIS1K_NS1Q_17LinearCombinationISH_fSH_fLNS_15FloatRoundStyleE2EEESG_S1O_JEEENS4_5SM1004TMEM4LOAD26SM100_TMEM_LOAD_32dp32b64xES13_NS14_INS15_ILi2ELi4ELi3EEES18_NSW_INS5_IJS19_S1M_EEENS5_IJS1M_SB_EEEEEEENS4_39AutoVectorizingCopyWithAssumedAlignmentILi128EEENS4_14SM90_TMA_STOREES24_S26_S26_EEEvvEEEEvNT_6ParamsE,"a",@progbits
	.sectionflags	@""
	.align	4
.nv.constant0._ZN7cutlass13device_kernelINS_4gemm6kernel13GemmUniversalIN4cute5tupleIJiiiiEEENS1_10collective13CollectiveMmaINS1_35MainloopSm100TmaUmmaWarpSpecializedILi24ELi2ELi4ENS5_IJNS4_1CILi1EEESB_SB_EEEEENS5_IJNSA_ILi128EEESE_NSA_ILi32EEEEEENS_12float_e4m3_tENS5_IJSB_llEEENS_12float_e5m2_tESI_NS4_8TiledMMAINS4_8MMA_AtomIJNS4_10MMA_TraitsINS4_19SM100_MMA_F8F6F4_SSEJSH_SJ_fSE_SE_NS4_17integral_constantINS4_4UMMA5MajorELSQ_1EEESR_NSO_INSP_7ScaleInELSS_0EEEST_EEEEEENS4_6LayoutISC_NS5_IJNSA_ILi0EEESX_SX_EEEEENS5_IJNS4_10UnderscoreES10_S10_EEEEENS4_13SM90_TMA_LOADENS4_14ComposedLayoutINS4_7SwizzleILi3ELi4ELi3EEENS4_18smem_ptr_flag_bitsILi8EEENSW_INS5_IJSE_NSA_ILi8EEEEEENS5_IJSB_SE_EEEEEEEvNS4_8identityES13_S1D_vS1E_EENS_8epilogue10collective18CollectiveEpilogueINS1G_23Sm100TmaWarpSpecializedILi2ELi2ELi64ELb0ELb0EEEJSG_NS5_IJNSW_ISE_SB_EENSW_INSA_ILi64EEESB_EEEEESH_NS5_IJlSB_lEEESH_S1P_NS1G_6fusion15FusionCallbacksIS1K_NS1Q_17LinearCombinationISH_fSH_fLNS_15FloatRoundStyleE2EEESG_S1O_JEEENS4_5SM1004TMEM4LOAD26SM100_TMEM_LOAD_32dp32b64xES13_NS14_INS15_ILi2ELi4ELi3EEES18_NSW_INS5_IJS19_S1M_EEENS5_IJS1M_SB_EEEEEEENS4_39AutoVectorizingCopyWithAssumedAlignmentILi128EEENS4_14SM90_TMA_STOREES24_S26_S26_EEEvvEEEEvNT_6ParamsE:
	.zero		2944


//--------------------- SYMBOLS --------------------------

	.type		.nv.reservedSmem.offset0,@object
	.size		.nv.reservedSmem.offset0,0x4
	.type		.nv.reservedSmem.cap,@object
	.size		.nv.reservedSmem.cap,0x4
	.type		__assertfail,@function
